// auto-generated by cutlass_sweep.gemm — config: {"arch": "sm_100", "cluster_m": 2, "cluster_n": 2, "dtype": "int8", "stages": 5, "tile_k": 64, "tile_m": 256, "tile_n": 128}
#include "cutlass/cutlass.h"
#include "cutlass/gemm/collective/collective_builder.hpp"
#include "cutlass/gemm/device/gemm_universal_adapter.h"
#include "cutlass/gemm/kernel/gemm_universal.hpp"
#include "cutlass/epilogue/collective/collective_builder.hpp"

using ElemA = int8_t;
using ElemB = int8_t;
using ElemCD = int8_t;
using Acc  = int32_t;
using TileShape    = cute::Shape<cute::_256, cute::_128, cute::_64>;
using ClusterShape = cute::Shape<cute::_2, cute::_2, cute::_1>;

using CollectiveEpilogue = typename cutlass::epilogue::collective::CollectiveBuilder<
    cutlass::arch::Sm100, cutlass::arch::OpClassTensorOp,
    TileShape, ClusterShape,
    cutlass::epilogue::collective::EpilogueTileAuto,
    Acc, Acc,
    ElemCD, cutlass::layout::RowMajor, 128 / cutlass::sizeof_bits<ElemCD>::value,
    ElemCD, cutlass::layout::RowMajor, 128 / cutlass::sizeof_bits<ElemCD>::value,
    cutlass::epilogue::collective::EpilogueScheduleAuto
  >::CollectiveOp;

using CollectiveMainloop = typename cutlass::gemm::collective::CollectiveBuilder<
    cutlass::arch::Sm100, cutlass::arch::OpClassTensorOp,
    ElemA, cutlass::layout::RowMajor, 128 / cutlass::sizeof_bits<ElemA>::value,
    ElemB, cutlass::layout::ColumnMajor, 128 / cutlass::sizeof_bits<ElemB>::value,
    Acc,
    TileShape, ClusterShape,
    cutlass::gemm::collective::StageCount<5>,
    cutlass::gemm::collective::KernelScheduleAuto
  >::CollectiveOp;

using GemmKernel = cutlass::gemm::kernel::GemmUniversal<
    cute::Shape<int,int,int,int>,
    CollectiveMainloop,
    CollectiveEpilogue
>;
using Gemm = cutlass::gemm::device::GemmUniversalAdapter<GemmKernel>;

// Force the device kernel symbol into the cubin without needing a host main.
auto* _anchor = &cutlass::device_kernel<GemmKernel>;


// ===== COMPILED SASS (sm_100a) =====

	.target	sm_100a

	.elftype	@"ET_EXEC"


//--------------------- .note.nv.tkinfo           --------------------------
	.section	.note.nv.tkinfo,"",@"SHT_NOTE"
	.sectionflags	@"SHF_NOTE_NV_TKINFO"
	.tkinfo
        /*0018*/ 	.word	0x00000002
        /*0030*/ 	.string	""
        /*0030*/ 	.string	"ptxas"
        /*0030*/ 	.string	"Cuda compilation tools, release 13.0, V13.0.88"
        /*0030*/ 	.string	"Build cuda_13.0.r13.0/compiler.36424714_0"
        /*0030*/ 	.string	"-arch sm_100a -m 64 "



//--------------------- .note.nv.cuinfo           --------------------------
	.section	.note.nv.cuinfo,"",@"SHT_NOTE"
	.sectionflags	@"SHF_NOTE_NV_CUINFO"
        /*0018*/ 	.short	0x0002
        /*001a*/ 	.short	0x0064
        /*001c*/ 	.short	0x0082
	.zero		2


//--------------------- .nv.info                  --------------------------
	.section	.nv.info,"",@"SHT_CUDA_INFO"
	.align	4


	//----- nvinfo : EIATTR_REGCOUNT
	.align		4
        /*0000*/ 	.byte	0x04, 0x2f
        /*0002*/ 	.short	(.L_19 - .L_18)
	.align		4
.L_18:
        /*0004*/ 	.word	index@(_ZN7cutlass13device_kernelINS_4gemm6kernel13GemmUniversalIN4cute5tupleIJiiiiEEENS1_10collective13CollectiveMmaINS1_35MainloopSm100TmaUmmaWarpSpecializedILi5ELi2ELi4ENS5_IJNS4_1CILi2EEESB_NSA_ILi1EEEEEEEENS5_IJNSA_ILi256EEENSA_ILi128EEENSA_ILi64EEEEEEaNS5_IJlSC_lEEEaSJ_NS4_8TiledMMAINS4_8MMA_AtomIJNS4_21SM100_MMA_S8_2x1SM_SSIaaiLi256ELi128ELNS4_4UMMA5MajorE0ELSO_0ELNSN_8SaturateE0EEEEEENS4_6LayoutINS5_IJSC_SC_SC_EEENS5_IJNSA_ILi0EEESU_SU_EEEEENS5_IJNS4_10UnderscoreESX_SX_EEEEENS4_28SM100_TMA_2SM_LOAD_MULTICASTENS4_14ComposedLayoutINS4_7SwizzleILi2ELi4ELi3EEENS4_18smem_ptr_flag_bitsILi8EEENSS_INS5_IJNSA_ILi8EEESH_EEENS5_IJSH_SC_EEEEEEEvNS4_8identityENS4_18SM100_TMA_2SM_LOADES1A_vS1B_EENS_8epilogue10collective18CollectiveEpilogueINS1E_23Sm100TmaWarpSpecializedILi2ELi2ELi64ELb0ELb0EEEJNS5_IJSG_SG_SH_EEENS5_IJNSS_ISG_SC_EENSS_ISH_SC_EEEEEaSJ_aSJ_NS1E_6fusion15FusionCallbacksIS1I_NS1N_17LinearCombinationIaiaiLNS_15FloatRoundStyleE2EEES1J_S1M_JEEENS4_5SM1004TMEM4LOAD26SM100_TMEM_LOAD_32dp32b64xENS4_13SM90_TMA_LOADES1A_NS4_39AutoVectorizingCopyWithAssumedAlignmentILi128EEENS4_14SM90_TMA_STOREES1A_S1Z_S1Z_EEEvvEEEEvNT_6ParamsE)
        /*0008*/ 	.word	0x000000a2


	//----- nvinfo : EIATTR_FRAME_SIZE
	.align		4
.L_19:
        /*000c*/ 	.byte	0x04, 0x11
        /*000e*/ 	.short	(.L_21 - .L_20)
	.align		4
.L_20:
        /*0010*/ 	.word	index@($__internal_2_$__cuda_sm10x_tcgen05_guardrail_trap_unallocated_columns_being_dealloced)
        /*0014*/ 	.word	0x00000000


	//----- nvinfo : EIATTR_FRAME_SIZE
	.align		4
.L_21:
        /*0018*/ 	.byte	0x04, 0x11
        /*001a*/ 	.short	(.L_23 - .L_22)
	.align		4
.L_22:
        /*001c*/ 	.word	index@($__internal_1_$__cuda_sm10x_tcgen05_guardrail_trap_phase_invalid_during_alloc)
        /*0020*/ 	.word	0x00000000


	//----- nvinfo : EIATTR_FRAME_SIZE
	.align		4
.L_23:
        /*0024*/ 	.byte	0x04, 0x11
        /*0026*/ 	.short	(.L_25 - .L_24)
	.align		4
.L_24:
        /*0028*/ 	.word	index@($__internal_0_$__cuda_sm10x_tcgen05_guardrail_trap_col_being_dealloced_not_returned_by_alloc)
        /*002c*/ 	.word	0x00000000


	//----- nvinfo : EIATTR_FRAME_SIZE
	.align		4
.L_25:
        /*0030*/ 	.byte	0x04, 0x11
        /*0032*/ 	.short	(.L_27 - .L_26)
	.align		4
.L_26:
        /*0034*/ 	.word	index@(_ZN7cutlass13device_kernelINS_4gemm6kernel13GemmUniversalIN4cute5tupleIJiiiiEEENS1_10collective13CollectiveMmaINS1_35MainloopSm100TmaUmmaWarpSpecializedILi5ELi2ELi4ENS5_IJNS4_1CILi2EEESB_NSA_ILi1EEEEEEEENS5_IJNSA_ILi256EEENSA_ILi128EEENSA_ILi64EEEEEEaNS5_IJlSC_lEEEaSJ_NS4_8TiledMMAINS4_8MMA_AtomIJNS4_21SM100_MMA_S8_2x1SM_SSIaaiLi256ELi128ELNS4_4UMMA5MajorE0ELSO_0ELNSN_8SaturateE0EEEEEENS4_6LayoutINS5_IJSC_SC_SC_EEENS5_IJNSA_ILi0EEESU_SU_EEEEENS5_IJNS4_10UnderscoreESX_SX_EEEEENS4_28SM100_TMA_2SM_LOAD_MULTICASTENS4_14ComposedLayoutINS4_7SwizzleILi2ELi4ELi3EEENS4_18smem_ptr_flag_bitsILi8EEENSS_INS5_IJNSA_ILi8EEESH_EEENS5_IJSH_SC_EEEEEEEvNS4_8identityENS4_18SM100_TMA_2SM_LOADES1A_vS1B_EENS_8epilogue10collective18CollectiveEpilogueINS1E_23Sm100TmaWarpSpecializedILi2ELi2ELi64ELb0ELb0EEEJNS5_IJSG_SG_SH_EEENS5_IJNSS_ISG_SC_EENSS_ISH_SC_EEEEEaSJ_aSJ_NS1E_6fusion15FusionCallbacksIS1I_NS1N_17LinearCombinationIaiaiLNS_15FloatRoundStyleE2EEES1J_S1M_JEEENS4_5SM1004TMEM4LOAD26SM100_TMEM_LOAD_32dp32b64xENS4_13SM90_TMA_LOADES1A_NS4_39AutoVectorizingCopyWithAssumedAlignmentILi128EEENS4_14SM90_TMA_STOREES1A_S1Z_S1Z_EEEvvEEEEvNT_6ParamsE)
        /*0038*/ 	.word	0x00000000


	//----- nvinfo : EIATTR_MIN_STACK_SIZE
	.align		4
.L_27:
        /*003c*/ 	.byte	0x04, 0x12
        /*003e*/ 	.short	(.L_29 - .L_28)
	.align		4
.L_28:
        /*0040*/ 	.word	index@(_ZN7cutlass13device_kernelINS_4gemm6kernel13GemmUniversalIN4cute5tupleIJiiiiEEENS1_10collective13CollectiveMmaINS1_35MainloopSm100TmaUmmaWarpSpecializedILi5ELi2ELi4ENS5_IJNS4_1CILi2EEESB_NSA_ILi1EEEEEEEENS5_IJNSA_ILi256EEENSA_ILi128EEENSA_ILi64EEEEEEaNS5_IJlSC_lEEEaSJ_NS4_8TiledMMAINS4_8MMA_AtomIJNS4_21SM100_MMA_S8_2x1SM_SSIaaiLi256ELi128ELNS4_4UMMA5MajorE0ELSO_0ELNSN_8SaturateE0EEEEEENS4_6LayoutINS5_IJSC_SC_SC_EEENS5_IJNSA_ILi0EEESU_SU_EEEEENS5_IJNS4_10UnderscoreESX_SX_EEEEENS4_28SM100_TMA_2SM_LOAD_MULTICASTENS4_14ComposedLayoutINS4_7SwizzleILi2ELi4ELi3EEENS4_18smem_ptr_flag_bitsILi8EEENSS_INS5_IJNSA_ILi8EEESH_EEENS5_IJSH_SC_EEEEEEEvNS4_8identityENS4_18SM100_TMA_2SM_LOADES1A_vS1B_EENS_8epilogue10collective18CollectiveEpilogueINS1E_23Sm100TmaWarpSpecializedILi2ELi2ELi64ELb0ELb0EEEJNS5_IJSG_SG_SH_EEENS5_IJNSS_ISG_SC_EENSS_ISH_SC_EEEEEaSJ_aSJ_NS1E_6fusion15FusionCallbacksIS1I_NS1N_17LinearCombinationIaiaiLNS_15FloatRoundStyleE2EEES1J_S1M_JEEENS4_5SM1004TMEM4LOAD26SM100_TMEM_LOAD_32dp32b64xENS4_13SM90_TMA_LOADES1A_NS4_39AutoVectorizingCopyWithAssumedAlignmentILi128EEENS4_14SM90_TMA_STOREES1A_S1Z_S1Z_EEEvvEEEEvNT_6ParamsE)
        /*0044*/ 	.word	0x00000000
.L_29:


//--------------------- .nv.compat                --------------------------
	.section	.nv.compat,"",@"SHT_CUDA_COMPAT_INFO"
	.align	4
        /*0000*/ 	.byte	0x02, 0x09, 0x01, 0x00, 0x02, 0x02, 0x03, 0x00, 0x02, 0x05, 0x06, 0x00, 0x03, 0x07, 0x01, 0x01
        /*0010*/ 	.byte	0x02, 0x03, 0x01, 0x00, 0x02, 0x06, 0x01, 0x00, 0x04, 0x0b, 0x08, 0x00, 0x01, 0x00, 0x00, 0x00
        /*0020*/ 	.byte	0x00, 0x00, 0x00, 0x00


//--------------------- .nv.info._ZN7cutlass13device_kernelINS_4gemm6kernel13GemmUniversalIN4cute5tupleIJiiiiEEENS1_10collective13CollectiveMmaINS1_35MainloopSm100TmaUmmaWarpSpecializedILi5ELi2ELi4ENS5_IJNS4_1CILi2EEESB_NSA_ILi1EEEEEEEENS5_IJNSA_ILi256EEENSA_ILi128EEENSA_ILi64EEEEEEaNS5_IJlSC_lEEEaSJ_NS4_8TiledMMAINS4_8MMA_AtomIJNS4_21SM100_MMA_S8_2x1SM_SSIaaiLi256ELi128ELNS4_4UMMA5MajorE0ELSO_0ELNSN_8SaturateE0EEEEEENS4_6LayoutINS5_IJSC_SC_SC_EEENS5_IJNSA_ILi0EEESU_SU_EEEEENS5_IJNS4_10UnderscoreESX_SX_EEEEENS4_28SM100_TMA_2SM_LOAD_MULTICASTENS4_14ComposedLayoutINS4_7SwizzleILi2ELi4ELi3EEENS4_18smem_ptr_flag_bitsILi8EEENSS_INS5_IJNSA_ILi8EEESH_EEENS5_IJSH_SC_EEEEEEEvNS4_8identityENS4_18SM100_TMA_2SM_LOADES1A_vS1B_EENS_8epilogue10collective18CollectiveEpilogueINS1E_23Sm100TmaWarpSpecializedILi2ELi2ELi64ELb0ELb0EEEJNS5_IJSG_SG_SH_EEENS5_IJNSS_ISG_SC_EENSS_ISH_SC_EEEEEaSJ_aSJ_NS1E_6fusion15FusionCallbacksIS1I_NS1N_17LinearCombinationIaiaiLNS_15FloatRoundStyleE2EEES1J_S1M_JEEENS4_5SM1004TMEM4LOAD26SM100_TMEM_LOAD_32dp32b64xENS4_13SM90_TMA_LOADES1A_NS4_39AutoVectorizingCopyWithAssumedAlignmentILi128EEENS4_14SM90_TMA_STOREES1A_S1Z_S1Z_EEEvvEEEEvNT_6ParamsE --------------------------
	.section	.nv.info._ZN7cutlass13device_kernelINS_4gemm6kernel13GemmUniversalIN4cute5tupleIJiiiiEEENS1_10collective13CollectiveMmaINS1_35MainloopSm100TmaUmmaWarpSpecializedILi5ELi2ELi4ENS5_IJNS4_1CILi2EEESB_NSA_ILi1EEEEEEEENS5_IJNSA_ILi256EEENSA_ILi128EEENSA_ILi64EEEEEEaNS5_IJlSC_lEEEaSJ_NS4_8TiledMMAINS4_8MMA_AtomIJNS4_21SM100_MMA_S8_2x1SM_SSIaaiLi256ELi128ELNS4_4UMMA5MajorE0ELSO_0ELNSN_8SaturateE0EEEEEENS4_6LayoutINS5_IJSC_SC_SC_EEENS5_IJNSA_ILi0EEESU_SU_EEEEENS5_IJNS4_10UnderscoreESX_SX_EEEEENS4_28SM100_TMA_2SM_LOAD_MULTICASTENS4_14ComposedLayoutINS4_7SwizzleILi2ELi4ELi3EEENS4_18smem_ptr_flag_bitsILi8EEENSS_INS5_IJNSA_ILi8EEESH_EEENS5_IJSH_SC_EEEEEEEvNS4_8identityENS4_18SM100_TMA_2SM_LOADES1A_vS1B_EENS_8epilogue10collective18CollectiveEpilogueINS1E_23Sm100TmaWarpSpecializedILi2ELi2ELi64ELb0ELb0EEEJNS5_IJSG_SG_SH_EEENS5_IJNSS_ISG_SC_EENSS_ISH_SC_EEEEEaSJ_aSJ_NS1E_6fusion15FusionCallbacksIS1I_NS1N_17LinearCombinationIaiaiLNS_15FloatRoundStyleE2EEES1J_S1M_JEEENS4_5SM1004TMEM4LOAD26SM100_TMEM_LOAD_32dp32b64xENS4_13SM90_TMA_LOADES1A_NS4_39AutoVectorizingCopyWithAssumedAlignmentILi128EEENS4_14SM90_TMA_STOREES1A_S1Z_S1Z_EEEvvEEEEvNT_6ParamsE,"",@"SHT_CUDA_INFO"
	.sectionflags	@""
	.align	4


	//----- nvinfo : EIATTR_CUDA_API_VERSION
	.align		4
        /*0000*/ 	.byte	0x04, 0x37
        /*0002*/ 	.short	(.L_31 - .L_30)
.L_30:
        /*0004*/ 	.word	0x00000082


	//----- nvinfo : EIATTR_KPARAM_INFO
	.align		4
.L_31:
        /*0008*/ 	.byte	0x04, 0x17
        /*000a*/ 	.short	(.L_33 - .L_32)
.L_32:
        /*000c*/ 	.word	0x00000000
        /*0010*/ 	.short	0x0000
        /*0012*/ 	.short	0x0000
        /*0014*/ 	.byte	0x00, 0xf0, 0x01, 0x20


	//----- nvinfo : EIATTR_AT_ENTRY_FRAGMENTS
	.align		4
.L_33:
        /*0018*/ 	.byte	0x04, 0x4f
        /*001a*/ 	.short	(.L_35 - .L_34)


	//   ....[0]....
.L_34:
        /*001c*/ 	.word	0x00000007


	//----- nvinfo : EIATTR_RESERVED_SMEM_USED
	.align		4
.L_35:
        /*0020*/ 	.byte	0x01, 0x41
	.zero		2


	//----- nvinfo : EIATTR_SPARSE_MMA_MASK
	.align		4
        /*0024*/ 	.byte	0x03, 0x50
        /*0026*/ 	.short	0x0000


	//----- nvinfo : EIATTR_TCGEN05_2CTA_USED
	.align		4
        /*0028*/ 	.byte	0x01, 0x52
	.zero		2


	//----- nvinfo : EIATTR_MAXREG_COUNT
	.align		4
        /*002c*/ 	.byte	0x03, 0x1b
        /*002e*/ 	.short	0x00ff


	//----- nvinfo : EIATTR_NUM_BARRIERS
	.align		4
        /*0030*/ 	.byte	0x02, 0x4c
        /*0032*/ 	.byte	0x07
	.zero		1


	//----- nvinfo : EIATTR_EXTERNS
	.align		4
        /*0034*/ 	.byte	0x04, 0x0f
        /*0036*/ 	.short	(.L_37 - .L_36)


	//   ....[0]....
	.align		4
.L_36:
        /*0038*/ 	.word	index@(__assertfail)


	//----- nvinfo : EIATTR_MERCURY_ISA_VERSION
	.align		4
.L_37:
        /*003c*/ 	.byte	0x03, 0x5f
        /*003e*/ 	.short	0x0101


	//----- nvinfo : EIATTR_INT_WARP_WIDE_INSTR_OFFSETS
	.align		4
        /*0040*/ 	.byte	0x04, 0x31
        /*0042*/ 	.short	(.L_39 - .L_38)


	//   ....[0]....
.L_38:
        /*0044*/ 	.word	0x00000d50


	//   ....[1]....
        /*0048*/ 	.word	0x00000df0


	//   ....[2]....
        /*004c*/ 	.word	0x00004270


	//   ....[3]....
        /*0050*/ 	.word	0x00004290


	//   ....[4]....
        /*0054*/ 	.word	0x000042c0


	//   ....[5]....
        /*0058*/ 	.word	0x00004de0


	//   ....[6]....
        /*005c*/ 	.word	0x00004e50


	//   ....[7]....
        /*0060*/ 	.word	0x00004f30


	//   ....[8]....
        /*0064*/ 	.word	0x00004fe0


	//----- nvinfo : EIATTR_COOP_GROUP_MASK_REGIDS
	.align		4
.L_39:
        /*0068*/ 	.byte	0x04, 0x29
        /*006a*/ 	.short	(.L_41 - .L_40)


	//   ....[0]....
.L_40:
        /*006c*/ 	.word	0xffffffff


	//   ....[1]....
        /*0070*/ 	.word	0xffffffff


	//   ....[2]....
        /*0074*/ 	.word	0xffffffff


	//   ....[3]....
        /*0078*/ 	.word	0xffffffff


	//   ....[4]....
        /*007c*/ 	.word	0xffffffff


	//   ....[5]....
        /*0080*/ 	.word	0xffffffff


	//   ....[6]....
        /*0084*/ 	.word	0xffffffff


	//   ....[7]....
        /*0088*/ 	.word	0xffffffff


	//   ....[8]....
        /*008c*/ 	.word	0xffffffff


	//   ....[9]....
        /*0090*/ 	.word	0xffffffff


	//   ....[10]....
        /*0094*/ 	.word	0xffffffff


	//   ....[11]....
        /*0098*/ 	.word	0xffffffff


	//   ....[12]....
        /*009c*/ 	.word	0xffffffff


	//   ....[13]....
        /*00a0*/ 	.word	0xffffffff


	//----- nvinfo : EIATTR_COOP_GROUP_INSTR_OFFSETS
	.align		4
.L_41:
        /*00a4*/ 	.byte	0x04, 0x28
        /*00a6*/ 	.short	(.L_43 - .L_42)


	//   ....[0]....
.L_42:
        /*00a8*/ 	.word	0x000000b0


	//   ....[1]....
        /*00ac*/ 	.word	0x00000520


	//   ....[2]....
        /*00b0*/ 	.word	0x00000700


	//   ....[3]....
        /*00b4*/ 	.word	0x00000850


	//   ....[4]....
        /*00b8*/ 	.word	0x00000940


	//   ....[5]....
        /*00bc*/ 	.word	0x00000aa0


	//   ....[6]....
        /*00c0*/ 	.word	0x00000c30


	//   ....[7]....
        /*00c4*/ 	.word	0x00000e70


	//   ....[8]....
        /*00c8*/ 	.word	0x000021f0


	//   ....[9]....
        /*00cc*/ 	.word	0x00003130


	//   ....[10]....
        /*00d0*/ 	.word	0x00003600


	//   ....[11]....
        /*00d4*/ 	.word	0x00003630


	//   ....[12]....
        /*00d8*/ 	.word	0x00004170


	//   ....[13]....
        /*00dc*/ 	.word	0x00004380


	//----- nvinfo : EIATTR_VRC_CTA_INIT_COUNT
	.align		4
.L_43:
        /*00e0*/ 	.byte	0x02, 0x4a
        /*00e2*/ 	.byte	0x80
	.zero		1


	//----- nvinfo : EIATTR_SYSCALL_OFFSETS
	.align		4
        /*00e4*/ 	.byte	0x04, 0x46
        /*00e6*/ 	.short	(.L_45 - .L_44)


	//   ....[0]....
.L_44:
        /*00e8*/ 	.word	0x00005bd0


	//   ....[1]....
        /*00ec*/ 	.word	0x00005d10


	//   ....[2]....
        /*00f0*/ 	.word	0x000065a0


	//   ....[3]....
        /*00f4*/ 	.word	0x00007ba0


	//----- nvinfo : EIATTR_MBARRIER_INSTR_OFFSETS
	.align		4
.L_45:
        /*00f8*/ 	.byte	0x04, 0x39
        /*00fa*/ 	.short	(.L_47 - .L_46)


	//   ....[0]....
.L_46:
        /*00fc*/ 	.word	0x00000650
        /*0100*/ 	.word	0x000000ff
        /*0104*/ 	.word	0x00000000
        /*0108*/ 	.short	0x0100
        /*010a*/ 	.byte	0x04
	.zero		1


	//   ....[1]....
        /*010c*/ 	.word	0x00000660
        /*0110*/ 	.word	0x000000ff
        /*0114*/ 	.word	0x00000028
        /*0118*/ 	.short	0x0100
        /*011a*/ 	.byte	0x04
	.zero		1


	//   ....[2]....
        /*011c*/ 	.word	0x00000670
        /*0120*/ 	.word	0x000000ff
        /*0124*/ 	.word	0x00000008
        /*0128*/ 	.short	0x0100
        /*012a*/ 	.byte	0x04
	.zero		1


	//   ....[3]....
        /*012c*/ 	.word	0x00000680
        /*0130*/ 	.word	0x000000ff
        /*0134*/ 	.word	0x00000030
        /*0138*/ 	.short	0x0100
        /*013a*/ 	.byte	0x04
	.zero		1


	//   ....[4]....
        /*013c*/ 	.word	0x00000690
        /*0140*/ 	.word	0x000000ff
        /*0144*/ 	.word	0x00000010
        /*0148*/ 	.short	0x0100
        /*014a*/ 	.byte	0x04
	.zero		1


	//   ....[5]....
        /*014c*/ 	.word	0x000006a0
        /*0150*/ 	.word	0x000000ff
        /*0154*/ 	.word	0x00000038
        /*0158*/ 	.short	0x0100
        /*015a*/ 	.byte	0x04
	.zero		1


	//   ....[6]....
        /*015c*/ 	.word	0x000006b0
        /*0160*/ 	.word	0x000000ff
        /*0164*/ 	.word	0x00000018
        /*0168*/ 	.short	0x0100
        /*016a*/ 	.byte	0x04
	.zero		1


	//   ....[7]....
        /*016c*/ 	.word	0x000006c0
        /*0170*/ 	.word	0x000000ff
        /*0174*/ 	.word	0x00000040
        /*0178*/ 	.short	0x0100
        /*017a*/ 	.byte	0x04
	.zero		1


	//   ....[8]....
        /*017c*/ 	.word	0x000006d0
        /*0180*/ 	.word	0x000000ff
        /*0184*/ 	.word	0x00000020
        /*0188*/ 	.short	0x0100
        /*018a*/ 	.byte	0x04
	.zero		1


	//   ....[9]....
        /*018c*/ 	.word	0x000006e0
        /*0190*/ 	.word	0x000000ff
        /*0194*/ 	.word	0x00000048
        /*0198*/ 	.short	0x0100
        /*019a*/ 	.byte	0x04
	.zero		1


	//   ....[10]....
        /*019c*/ 	.word	0x00000800
        /*01a0*/ 	.word	0x000000ff
        /*01a4*/ 	.word	0x00000050
        /*01a8*/ 	.short	0x0100
        /*01aa*/ 	.byte	0x04
	.zero		1


	//   ....[11]....
        /*01ac*/ 	.word	0x00000810
        /*01b0*/ 	.word	0x000000ff
        /*01b4*/ 	.word	0x00000060
        /*01b8*/ 	.short	0x0100
        /*01ba*/ 	.byte	0x04
	.zero		1


	//   ....[12]....
        /*01bc*/ 	.word	0x00000820
        /*01c0*/ 	.word	0x000000ff
        /*01c4*/ 	.word	0x00000058
        /*01c8*/ 	.short	0x0100
        /*01ca*/ 	.byte	0x04
	.zero		1


	//   ....[13]....
        /*01cc*/ 	.word	0x00000830
        /*01d0*/ 	.word	0x000000ff
        /*01d4*/ 	.word	0x00000068
        /*01d8*/ 	.short	0x0100
        /*01da*/ 	.byte	0x04
	.zero		1


	//   ....[14]....
        /*01dc*/ 	.word	0x00000910
        /*01e0*/ 	.word	0x000000ff
        /*01e4*/ 	.word	0x00000070
        /*01e8*/ 	.short	0x0100
        /*01ea*/ 	.byte	0x06
	.zero		1


	//   ....[15]....
        /*01ec*/ 	.word	0x00000920
        /*01f0*/ 	.word	0x000000ff
        /*01f4*/ 	.word	0x00000078
        /*01f8*/ 	.short	0x0100
        /*01fa*/ 	.byte	0x06
	.zero		1


	//   ....[16]....
        /*01fc*/ 	.word	0x00000a50
        /*0200*/ 	.word	0x000000ff
        /*0204*/ 	.word	0x00000080
        /*0208*/ 	.short	0x0100
        /*020a*/ 	.byte	0x06
	.zero		1


	//   ....[17]....
        /*020c*/ 	.word	0x00000a60
        /*0210*/ 	.word	0x000000ff
        /*0214*/ 	.word	0x00000090
        /*0218*/ 	.short	0x0100
        /*021a*/ 	.byte	0x06
	.zero		1


	//   ....[18]....
        /*021c*/ 	.word	0x00000a70
        /*0220*/ 	.word	0x000000ff
        /*0224*/ 	.word	0x00000088
        /*0228*/ 	.short	0x0100
        /*022a*/ 	.byte	0x06
	.zero		1


	//   ....[19]....
        /*022c*/ 	.word	0x00000a80
        /*0230*/ 	.word	0x000000ff
        /*0234*/ 	.word	0x00000098
        /*0238*/ 	.short	0x0100
        /*023a*/ 	.byte	0x06
	.zero		1


	//   ....[20]....
        /*023c*/ 	.word	0x00000ba0
        /*0240*/ 	.word	0x000000ff
        /*0244*/ 	.word	0x000000a0
        /*0248*/ 	.short	0x0100
        /*024a*/ 	.byte	0x04
	.zero		1


	//   ....[21]....
        /*024c*/ 	.word	0x00000bb0
        /*0250*/ 	.word	0x000000ff
        /*0254*/ 	.word	0x000000c0
        /*0258*/ 	.short	0x0100
        /*025a*/ 	.byte	0x04
	.zero		1


	//   ....[22]....
        /*025c*/ 	.word	0x00000bc0
        /*0260*/ 	.word	0x000000ff
        /*0264*/ 	.word	0x000000a8
        /*0268*/ 	.short	0x0100
        /*026a*/ 	.byte	0x04
	.zero		1


	//   ....[23]....
        /*026c*/ 	.word	0x00000bd0
        /*0270*/ 	.word	0x000000ff
        /*0274*/ 	.word	0x000000c8
        /*0278*/ 	.short	0x0100
        /*027a*/ 	.byte	0x04
	.zero		1


	//   ....[24]....
        /*027c*/ 	.word	0x00000be0
        /*0280*/ 	.word	0x000000ff
        /*0284*/ 	.word	0x000000b0
        /*0288*/ 	.short	0x0100
        /*028a*/ 	.byte	0x04
	.zero		1


	//   ....[25]....
        /*028c*/ 	.word	0x00000bf0
        /*0290*/ 	.word	0x000000ff
        /*0294*/ 	.word	0x000000d0
        /*0298*/ 	.short	0x0100
        /*029a*/ 	.byte	0x04
	.zero		1


	//   ....[26]....
        /*029c*/ 	.word	0x00000c00
        /*02a0*/ 	.word	0x000000ff
        /*02a4*/ 	.word	0x000000b8
        /*02a8*/ 	.short	0x0100
        /*02aa*/ 	.byte	0x04
	.zero		1


	//   ....[27]....
        /*02ac*/ 	.word	0x00000c10
        /*02b0*/ 	.word	0x000000ff
        /*02b4*/ 	.word	0x000000d8
        /*02b8*/ 	.short	0x0100
        /*02ba*/ 	.byte	0x04
	.zero		1


	//   ....[28]....
        /*02bc*/ 	.word	0x00000d00
        /*02c0*/ 	.word	0x000000ff
        /*02c4*/ 	.word	0x000000e0
        /*02c8*/ 	.short	0x0100
        /*02ca*/ 	.byte	0x04
	.zero		1


	//   ....[29]....
        /*02cc*/ 	.word	0x00000d10
        /*02d0*/ 	.word	0x000000ff
        /*02d4*/ 	.word	0x000000f0
        /*02d8*/ 	.short	0x0100
        /*02da*/ 	.byte	0x04
	.zero		1


	//   ....[30]....
        /*02dc*/ 	.word	0x00000d20
        /*02e0*/ 	.word	0x000000ff
        /*02e4*/ 	.word	0x000000e8
        /*02e8*/ 	.short	0x0100
        /*02ea*/ 	.byte	0x04
	.zero		1


	//   ....[31]....
        /*02ec*/ 	.word	0x00000d30
        /*02f0*/ 	.word	0x000000ff
        /*02f4*/ 	.word	0x000000f8
        /*02f8*/ 	.short	0x0100
        /*02fa*/ 	.byte	0x04
	.zero		1


	//   ....[32]....
        /*02fc*/ 	.word	0x00000e30
        /*0300*/ 	.word	0x000000ff
        /*0304*/ 	.word	0x00000100
        /*0308*/ 	.short	0x0100
        /*030a*/ 	.byte	0x06
	.zero		1


	//   ....[33]....
        /*030c*/ 	.word	0x00001a10
        /*0310*/ 	.word	0x00000003
        /*0314*/ 	.word	0x000000f0
        /*0318*/ 	.short	0x010a
        /*031a*/ 	.byte	0xff
	.zero		1


	//   ....[34]....
        /*031c*/ 	.word	0x00001a40
        /*0320*/ 	.word	0x00000003
        /*0324*/ 	.word	0x000000e0
        /*0328*/ 	.short	0x0101
        /*032a*/ 	.byte	0xff
	.zero		1


	//   ....[35]....
        /*032c*/ 	.word	0x00001b00
        /*0330*/ 	.word	0x000000ff
        /*0334*/ 	.word	0x00000028
        /*0338*/ 	.short	0x010a
        /*033a*/ 	.byte	0x04
	.zero		1


	//   ....[36]....
        /*033c*/ 	.word	0x00001bd0
        /*0340*/ 	.word	0x000000ff
        /*0344*/ 	.word	0x00000028
        /*0348*/ 	.short	0x010a
        /*034a*/ 	.byte	0x21
	.zero		1


	//   ....[37]....
        /*034c*/ 	.word	0x00001d90
        /*0350*/ 	.word	0x000000ff
        /*0354*/ 	.word	0x00000028
        /*0358*/ 	.short	0x010a
        /*035a*/ 	.byte	0x07
	.zero		1


	//   ....[38]....
        /*035c*/ 	.word	0x00001e90
        /*0360*/ 	.word	0x000000ff
        /*0364*/ 	.word	0x00000078
        /*0368*/ 	.short	0x0101
        /*036a*/ 	.byte	0x06
	.zero		1


	//   ....[39]....
        /*036c*/ 	.word	0x00001eb0
        /*0370*/ 	.word	0x000000ff
        /*0374*/ 	.word	0x00000028
        /*0378*/ 	.short	0x010a
        /*037a*/ 	.byte	0x04
	.zero		1


	//   ....[40]....
        /*037c*/ 	.word	0x00001f30
        /*0380*/ 	.word	0x000000ff
        /*0384*/ 	.word	0x00000028
        /*0388*/ 	.short	0x010a
        /*038a*/ 	.byte	0x11
	.zero		1


	//   ....[41]....
        /*038c*/ 	.word	0x000020c0
        /*0390*/ 	.word	0x000000ff
        /*0394*/ 	.word	0x00000028
        /*0398*/ 	.short	0x010a
        /*039a*/ 	.byte	0x08
	.zero		1


	//   ....[42]....
        /*039c*/ 	.word	0x00002220
        /*03a0*/ 	.word	0x00000003
        /*03a4*/ 	.word	0x00000080
        /*03a8*/ 	.short	0x010a
        /*03aa*/ 	.byte	0xff
	.zero		1


	//   ....[43]....
        /*03ac*/ 	.word	0x00002370
        /*03b0*/ 	.word	0x00000000
        /*03b4*/ 	.word	0x00000000
        /*03b8*/ 	.short	0x0101
        /*03ba*/ 	.byte	0xff
	.zero		1


	//   ....[44]....
        /*03bc*/ 	.word	0x00002920
        /*03c0*/ 	.word	0x000000ff
        /*03c4*/ 	.word	0x00000000
        /*03c8*/ 	.short	0x010a
        /*03ca*/ 	.byte	0x04
	.zero		1


	//   ....[45]....
        /*03cc*/ 	.word	0x000029b0
        /*03d0*/ 	.word	0x000000ff
        /*03d4*/ 	.word	0x00000000
        /*03d8*/ 	.short	0x010a
        /*03da*/ 	.byte	0x05
	.zero		1


	//   ....[46]....
        /*03dc*/ 	.word	0x00002a40
        /*03e0*/ 	.word	0x000000ff
        /*03e4*/ 	.word	0x00000000
        /*03e8*/ 	.short	0x010a
        /*03ea*/ 	.byte	0x05
	.zero		1


	//   ....[47]....
        /*03ec*/ 	.word	0x00002ad0
        /*03f0*/ 	.word	0x000000ff
        /*03f4*/ 	.word	0x00000000
        /*03f8*/ 	.short	0x010a
        /*03fa*/ 	.byte	0x05
	.zero		1


	//   ....[48]....
        /*03fc*/ 	.word	0x00002b70
        /*0400*/ 	.word	0x00000000
        /*0404*/ 	.word	0x00000000
        /*0408*/ 	.short	0x010a
        /*040a*/ 	.byte	0xff
	.zero		1


	//   ....[49]....
        /*040c*/ 	.word	0x00002c90
        /*0410*/ 	.word	0x00000002
        /*0414*/ 	.word	0x000000e0
        /*0418*/ 	.short	0x010a
        /*041a*/ 	.byte	0xff
	.zero		1


	//   ....[50]....
        /*041c*/ 	.word	0x00002cf0
        /*0420*/ 	.word	0x00000004
        /*0424*/ 	.word	0x00000000
        /*0428*/ 	.short	0x0101
        /*042a*/ 	.byte	0xff
	.zero		1


	//   ....[51]....
        /*042c*/ 	.word	0x00002d10
        /*0430*/ 	.word	0x000000ff
        /*0434*/ 	.word	0x00000090
        /*0438*/ 	.short	0x010a
        /*043a*/ 	.byte	0x04
	.zero		1


	//   ....[52]....
        /*043c*/ 	.word	0x00002e30
        /*0440*/ 	.word	0x00000002
        /*0444*/ 	.word	0x00000080
        /*0448*/ 	.short	0x010a
        /*044a*/ 	.byte	0xff
	.zero		1


	//   ....[53]....
        /*044c*/ 	.word	0x00002f40
        /*0450*/ 	.word	0x00000002
        /*0454*/ 	.word	0x00000000
        /*0458*/ 	.short	0x0101
        /*045a*/ 	.byte	0xff
	.zero		1


	//   ....[54]....
        /*045c*/ 	.word	0x00002fd0
        /*0460*/ 	.word	0x000000ff
        /*0464*/ 	.word	0x00000090
        /*0468*/ 	.short	0x0106
        /*046a*/ 	.byte	0x04
	.zero		1


	//   ....[55]....
        /*046c*/ 	.word	0x00002ff0
        /*0470*/ 	.word	0x000000ff
        /*0474*/ 	.word	0x00000090
        /*0478*/ 	.short	0x010a
        /*047a*/ 	.byte	0x04
	.zero		1


	//   ....[56]....
        /*047c*/ 	.word	0x00003080
        /*0480*/ 	.word	0x000000ff
        /*0484*/ 	.word	0x00000090
        /*0488*/ 	.short	0x0106
        /*048a*/ 	.byte	0x07
	.zero		1


	//   ....[57]....
        /*048c*/ 	.word	0x000030c0
        /*0490*/ 	.word	0x00000000
        /*0494*/ 	.word	0x00000090
        /*0498*/ 	.short	0x010a
        /*049a*/ 	.byte	0xff
	.zero		1


	//   ....[58]....
        /*049c*/ 	.word	0x00003300
        /*04a0*/ 	.word	0x000000ff
        /*04a4*/ 	.word	0x00000008
        /*04a8*/ 	.short	0x010a
        /*04aa*/ 	.byte	0x05
	.zero		1


	//   ....[59]....
        /*04ac*/ 	.word	0x00003320
        /*04b0*/ 	.word	0x000000ff
        /*04b4*/ 	.word	0x00000008
        /*04b8*/ 	.short	0x010a
        /*04ba*/ 	.byte	0x05
	.zero		1


	//   ....[60]....
        /*04bc*/ 	.word	0x000034b0
        /*04c0*/ 	.word	0x000000ff
        /*04c4*/ 	.word	0x00000008
        /*04c8*/ 	.short	0x010a
        /*04ca*/ 	.byte	0x05
	.zero		1


	//   ....[61]....
        /*04cc*/ 	.word	0x000034d0
        /*04d0*/ 	.word	0x000000ff
        /*04d4*/ 	.word	0x00000008
        /*04d8*/ 	.short	0x010a
        /*04da*/ 	.byte	0x05
	.zero		1


	//   ....[62]....
        /*04dc*/ 	.word	0x00003590
        /*04e0*/ 	.word	0x000000ff
        /*04e4*/ 	.word	0x00000000
        /*04e8*/ 	.short	0x0101
        /*04ea*/ 	.byte	0x04
	.zero		1


	//   ....[63]....
        /*04ec*/ 	.word	0x00003890
        /*04f0*/ 	.word	0x00000000
        /*04f4*/ 	.word	0x00000080
        /*04f8*/ 	.short	0x010a
        /*04fa*/ 	.byte	0xff
	.zero		1


	//   ....[64]....
        /*04fc*/ 	.word	0x00003950
        /*0500*/ 	.word	0x00000000
        /*0504*/ 	.word	0x00000000
        /*0508*/ 	.short	0x0101
        /*050a*/ 	.byte	0xff
	.zero		1


	//   ....[65]....
        /*050c*/ 	.word	0x00003a10
        /*0510*/ 	.word	0x000000ff
        /*0514*/ 	.word	0x00000000
        /*0518*/ 	.short	0x010a
        /*051a*/ 	.byte	0x04
	.zero		1


	//   ....[66]....
        /*051c*/ 	.word	0x00003a20
        /*0520*/ 	.word	0x000000ff
        /*0524*/ 	.word	0x000000c0
        /*0528*/ 	.short	0x010a
        /*052a*/ 	.byte	0x17
	.zero		1


	//   ....[67]....
        /*052c*/ 	.word	0x00003ad0
        /*0530*/ 	.word	0x000000ff
        /*0534*/ 	.word	0x00000000
        /*0538*/ 	.short	0x010a
        /*053a*/ 	.byte	0x05
	.zero		1


	//   ....[68]....
        /*053c*/ 	.word	0x00003c10
        /*0540*/ 	.word	0x000000ff
        /*0544*/ 	.word	0x00000000
        /*0548*/ 	.short	0x010a
        /*054a*/ 	.byte	0x04
	.zero		1


	//   ....[69]....
        /*054c*/ 	.word	0x00003e60
        /*0550*/ 	.word	0x000000ff
        /*0554*/ 	.word	0x00000000
        /*0558*/ 	.short	0x010a
        /*055a*/ 	.byte	0x04
	.zero		1


	//   ....[70]....
        /*055c*/ 	.word	0x00003ef0
        /*0560*/ 	.word	0x000000ff
        /*0564*/ 	.word	0x00000000
        /*0568*/ 	.short	0x010a
        /*056a*/ 	.byte	0x05
	.zero		1


	//   ....[71]....
        /*056c*/ 	.word	0x00003f80
        /*0570*/ 	.word	0x000000ff
        /*0574*/ 	.word	0x00000000
        /*0578*/ 	.short	0x010a
        /*057a*/ 	.byte	0x05
	.zero		1


	//   ....[72]....
        /*057c*/ 	.word	0x00004020
        /*0580*/ 	.word	0x00000000
        /*0584*/ 	.word	0x00000000
        /*0588*/ 	.short	0x010a
        /*058a*/ 	.byte	0xff
	.zero		1


	//   ....[73]....
        /*058c*/ 	.word	0x00004060
        /*0590*/ 	.word	0x00000000
        /*0594*/ 	.word	0x00000000
        /*0598*/ 	.short	0x010a
        /*059a*/ 	.byte	0xff
	.zero		1


	//   ....[74]....
        /*059c*/ 	.word	0x000040d0
        /*05a0*/ 	.word	0x000000ff
        /*05a4*/ 	.word	0x00000000
        /*05a8*/ 	.short	0x0101
        /*05aa*/ 	.byte	0x04
	.zero		1


	//   ....[75]....
        /*05ac*/ 	.word	0x00004110
        /*05b0*/ 	.word	0x000000ff
        /*05b4*/ 	.word	0x00000100
        /*05b8*/ 	.short	0x010a
        /*05ba*/ 	.byte	0x11
	.zero		1


	//   ....[76]....
        /*05bc*/ 	.word	0x00004160
        /*05c0*/ 	.word	0x000000ff
        /*05c4*/ 	.word	0x00000000
        /*05c8*/ 	.short	0x0101
        /*05ca*/ 	.byte	0x04
	.zero		1


	//   ....[77]....
        /*05cc*/ 	.word	0x000045e0
        /*05d0*/ 	.word	0x0000000c
        /*05d4*/ 	.word	0x00000080
        /*05d8*/ 	.short	0x010a
        /*05da*/ 	.byte	0xff
	.zero		1


	//   ....[78]....
        /*05dc*/ 	.word	0x00004750
        /*05e0*/ 	.word	0x00000000
        /*05e4*/ 	.word	0x00000000
        /*05e8*/ 	.short	0x0101
        /*05ea*/ 	.byte	0xff
	.zero		1


	//   ....[79]....
        /*05ec*/ 	.word	0x00004be0
        /*05f0*/ 	.word	0x000000ff
        /*05f4*/ 	.word	0x00000078
        /*05f8*/ 	.short	0x010a
        /*05fa*/ 	.byte	0x15
	.zero		1


	//   ....[80]....
        /*05fc*/ 	.word	0x00004d60
        /*0600*/ 	.word	0x000000ff
        /*0604*/ 	.word	0x00000060
        /*0608*/ 	.short	0x010a
        /*060a*/ 	.byte	0x15
	.zero		1


	//   ....[81]....
        /*060c*/ 	.word	0x00004ee0
        /*0610*/ 	.word	0x000000ff
        /*0614*/ 	.word	0x00000050
        /*0618*/ 	.short	0x010b
        /*061a*/ 	.byte	0x15
	.zero		1


	//   ....[82]....
        /*061c*/ 	.word	0x00004ef0
        /*0620*/ 	.word	0x000000ff
        /*0624*/ 	.word	0x00000000
        /*0628*/ 	.short	0x0101
        /*062a*/ 	.byte	0x06
	.zero		1


	//   ....[83]....
        /*062c*/ 	.word	0x00004f00
        /*0630*/ 	.word	0x000000ff
        /*0634*/ 	.word	0x00000068
        /*0638*/ 	.short	0x010a
        /*063a*/ 	.byte	0x15
	.zero		1


	//   ....[84]....
        /*063c*/ 	.word	0x000050f0
        /*0640*/ 	.word	0x000000ff
        /*0644*/ 	.word	0x00000058
        /*0648*/ 	.short	0x010b
        /*064a*/ 	.byte	0x15
	.zero		1


	//   ....[85]....
        /*064c*/ 	.word	0x00005100
        /*0650*/ 	.word	0x000000ff
        /*0654*/ 	.word	0x00000000
        /*0658*/ 	.short	0x0101
        /*065a*/ 	.byte	0x21
	.zero		1


	//   ....[86]....
        /*065c*/ 	.word	0x00005130
        /*0660*/ 	.word	0x000000ff
        /*0664*/ 	.word	0x00000060
        /*0668*/ 	.short	0x010a
        /*066a*/ 	.byte	0x15
	.zero		1


	//   ....[87]....
        /*066c*/ 	.word	0x00005170
        /*0670*/ 	.word	0x00000000
        /*0674*/ 	.word	0x00000068
        /*0678*/ 	.short	0x010a
        /*067a*/ 	.byte	0xff
	.zero		1


	//   ....[88]....
        /*067c*/ 	.word	0x00005470
        /*0680*/ 	.word	0x00000003
        /*0684*/ 	.word	0x00000080
        /*0688*/ 	.short	0x010a
        /*068a*/ 	.byte	0xff
	.zero		1


	//   ....[89]....
        /*068c*/ 	.word	0x000055f0
        /*0690*/ 	.word	0x00000000
        /*0694*/ 	.word	0x00000000
        /*0698*/ 	.short	0x0101
        /*069a*/ 	.byte	0xff
	.zero		1


	//   ....[90]....
        /*069c*/ 	.word	0x00006140
        /*06a0*/ 	.word	0x00000003
        /*06a4*/ 	.word	0x00000050
        /*06a8*/ 	.short	0x010a
        /*06aa*/ 	.byte	0xff
	.zero		1


	//   ....[91]....
        /*06ac*/ 	.word	0x00006180
        /*06b0*/ 	.word	0x00000090
        /*06b4*/ 	.word	0x000000a0
        /*06b8*/ 	.short	0x010a
        /*06ba*/ 	.byte	0xff
	.zero		1


	//   ....[92]....
        /*06bc*/ 	.word	0x000062c0
        /*06c0*/ 	.word	0x00000003
        /*06c4*/ 	.word	0x00000050
        /*06c8*/ 	.short	0x010a
        /*06ca*/ 	.byte	0xff
	.zero		1


	//   ....[93]....
        /*06cc*/ 	.word	0x00006420
        /*06d0*/ 	.word	0x00000000
        /*06d4*/ 	.word	0x00000000
        /*06d8*/ 	.short	0x0101
        /*06da*/ 	.byte	0xff
	.zero		1


	//   ....[94]....
        /*06dc*/ 	.word	0x00006480
        /*06e0*/ 	.word	0x00000090
        /*06e4*/ 	.word	0x000000a0
        /*06e8*/ 	.short	0x010a
        /*06ea*/ 	.byte	0xff
	.zero		1


	//   ....[95]....
        /*06ec*/ 	.word	0x00007810
        /*06f0*/ 	.word	0x00000072
        /*06f4*/ 	.word	0x00000050
        /*06f8*/ 	.short	0x010a
        /*06fa*/ 	.byte	0xff
	.zero		1


	//   ....[96]....
        /*06fc*/ 	.word	0x000078e0
        /*0700*/ 	.word	0x00000072
        /*0704*/ 	.word	0x00000050
        /*0708*/ 	.short	0x010a
        /*070a*/ 	.byte	0xff
	.zero		1


	//   ....[97]....
        /*070c*/ 	.word	0x00007a20
        /*0710*/ 	.word	0x00000003
        /*0714*/ 	.word	0x00000000
        /*0718*/ 	.short	0x0101
        /*071a*/ 	.byte	0xff
	.zero		1


	//   ....[98]....
        /*071c*/ 	.word	0x00007d00
        /*0720*/ 	.word	0x00000090
        /*0724*/ 	.word	0x00000000
        /*0728*/ 	.short	0x0101
        /*072a*/ 	.byte	0xff
	.zero		1


	//   ....[99]....
        /*072c*/ 	.word	0x00008fb0
        /*0730*/ 	.word	0x00000003
        /*0734*/ 	.word	0x000000f0
        /*0738*/ 	.short	0x010a
        /*073a*/ 	.byte	0xff
	.zero		1


	//   ....[100]....
        /*073c*/ 	.word	0x00009010
        /*0740*/ 	.word	0x00000000
        /*0744*/ 	.word	0x00000028
        /*0748*/ 	.short	0x010a
        /*074a*/ 	.byte	0xff
	.zero		1


	//   ....[101]....
        /*074c*/ 	.word	0x00009070
        /*0750*/ 	.word	0x00000000
        /*0754*/ 	.word	0x00000028
        /*0758*/ 	.short	0x010a
        /*075a*/ 	.byte	0xff
	.zero		1


	//   ....[102]....
        /*075c*/ 	.word	0x000090c0
        /*0760*/ 	.word	0x00000003
        /*0764*/ 	.word	0x00000080
        /*0768*/ 	.short	0x010a
        /*076a*/ 	.byte	0xff
	.zero		1


	//   ....[103]....
        /*076c*/ 	.word	0x00009120
        /*0770*/ 	.word	0x00000000
        /*0774*/ 	.word	0x00000000
        /*0778*/ 	.short	0x010a
        /*077a*/ 	.byte	0xff
	.zero		1


	//   ....[104]....
        /*077c*/ 	.word	0x00009180
        /*0780*/ 	.word	0x00000000
        /*0784*/ 	.word	0x00000000
        /*0788*/ 	.short	0x010a
        /*078a*/ 	.byte	0xff
	.zero		1


	//   ....[105]....
        /*078c*/ 	.word	0x000091e0
        /*0790*/ 	.word	0x00000000
        /*0794*/ 	.word	0x00000000
        /*0798*/ 	.short	0x010a
        /*079a*/ 	.byte	0xff
	.zero		1


	//   ....[106]....
        /*079c*/ 	.word	0x00009240
        /*07a0*/ 	.word	0x00000000
        /*07a4*/ 	.word	0x00000000
        /*07a8*/ 	.short	0x010a
        /*07aa*/ 	.byte	0xff
	.zero		1


	//   ....[107]....
        /*07ac*/ 	.word	0x00009290
        /*07b0*/ 	.word	0x00000002
        /*07b4*/ 	.word	0x000000e0
        /*07b8*/ 	.short	0x010a
        /*07ba*/ 	.byte	0xff
	.zero		1


	//   ....[108]....
        /*07bc*/ 	.word	0x000092f0
        /*07c0*/ 	.word	0x00000002
        /*07c4*/ 	.word	0x00000090
        /*07c8*/ 	.short	0x010a
        /*07ca*/ 	.byte	0xff
	.zero		1


	//   ....[109]....
        /*07cc*/ 	.word	0x00009340
        /*07d0*/ 	.word	0x00000002
        /*07d4*/ 	.word	0x00000080
        /*07d8*/ 	.short	0x010a
        /*07da*/ 	.byte	0xff
	.zero		1


	//   ....[110]....
        /*07dc*/ 	.word	0x000093a0
        /*07e0*/ 	.word	0x00000000
        /*07e4*/ 	.word	0x00000090
        /*07e8*/ 	.short	0x010a
        /*07ea*/ 	.byte	0xff
	.zero		1


	//   ....[111]....
        /*07ec*/ 	.word	0x00009400
        /*07f0*/ 	.word	0x00000000
        /*07f4*/ 	.word	0x00000008
        /*07f8*/ 	.short	0x010a
        /*07fa*/ 	.byte	0xff
	.zero		1


	//   ....[112]....
        /*07fc*/ 	.word	0x000094f0
        /*0800*/ 	.word	0x00000000
        /*0804*/ 	.word	0x00000008
        /*0808*/ 	.short	0x010a
        /*080a*/ 	.byte	0xff
	.zero		1


	//   ....[113]....
        /*080c*/ 	.word	0x00009540
        /*0810*/ 	.word	0x00000000
        /*0814*/ 	.word	0x00000080
        /*0818*/ 	.short	0x010a
        /*081a*/ 	.byte	0xff
	.zero		1


	//   ....[114]....
        /*081c*/ 	.word	0x000095a0
        /*0820*/ 	.word	0x00000000
        /*0824*/ 	.word	0x000000c0
        /*0828*/ 	.short	0x010a
        /*082a*/ 	.byte	0xff
	.zero		1


	//   ....[115]....
        /*082c*/ 	.word	0x00009600
        /*0830*/ 	.word	0x00000000
        /*0834*/ 	.word	0x00000000
        /*0838*/ 	.short	0x010a
        /*083a*/ 	.byte	0xff
	.zero		1


	//   ....[116]....
        /*083c*/ 	.word	0x00009660
        /*0840*/ 	.word	0x00000000
        /*0844*/ 	.word	0x00000000
        /*0848*/ 	.short	0x010a
        /*084a*/ 	.byte	0xff
	.zero		1


	//   ....[117]....
        /*084c*/ 	.word	0x000096c0
        /*0850*/ 	.word	0x00000000
        /*0854*/ 	.word	0x00000000
        /*0858*/ 	.short	0x010a
        /*085a*/ 	.byte	0xff
	.zero		1


	//   ....[118]....
        /*085c*/ 	.word	0x00009720
        /*0860*/ 	.word	0x00000000
        /*0864*/ 	.word	0x00000000
        /*0868*/ 	.short	0x010a
        /*086a*/ 	.byte	0xff
	.zero		1


	//   ....[119]....
        /*086c*/ 	.word	0x00009780
        /*0870*/ 	.word	0x00000000
        /*0874*/ 	.word	0x00000100
        /*0878*/ 	.short	0x010a
        /*087a*/ 	.byte	0xff
	.zero		1


	//   ....[120]....
        /*087c*/ 	.word	0x000097d0
        /*0880*/ 	.word	0x0000000c
        /*0884*/ 	.word	0x00000080
        /*0888*/ 	.short	0x010a
        /*088a*/ 	.byte	0xff
	.zero		1


	//   ....[121]....
        /*088c*/ 	.word	0x00009830
        /*0890*/ 	.word	0x00000000
        /*0894*/ 	.word	0x00000078
        /*0898*/ 	.short	0x010a
        /*089a*/ 	.byte	0xff
	.zero		1


	//   ....[122]....
        /*089c*/ 	.word	0x00009890
        /*08a0*/ 	.word	0x00000000
        /*08a4*/ 	.word	0x00000060
        /*08a8*/ 	.short	0x010a
        /*08aa*/ 	.byte	0xff
	.zero		1


	//   ....[123]....
        /*08ac*/ 	.word	0x000098f0
        /*08b0*/ 	.word	0x00000000
        /*08b4*/ 	.word	0x00000068
        /*08b8*/ 	.short	0x010a
        /*08ba*/ 	.byte	0xff
	.zero		1


	//   ....[124]....
        /*08bc*/ 	.word	0x00009950
        /*08c0*/ 	.word	0x00000000
        /*08c4*/ 	.word	0x00000060
        /*08c8*/ 	.short	0x010a
        /*08ca*/ 	.byte	0xff
	.zero		1


	//   ....[125]....
        /*08cc*/ 	.word	0x000099a0
        /*08d0*/ 	.word	0x00000003
        /*08d4*/ 	.word	0x00000080
        /*08d8*/ 	.short	0x010a
        /*08da*/ 	.byte	0xff
	.zero		1


	//   ....[126]....
        /*08dc*/ 	.word	0x000099f0
        /*08e0*/ 	.word	0x00000003
        /*08e4*/ 	.word	0x00000050
        /*08e8*/ 	.short	0x010a
        /*08ea*/ 	.byte	0xff
	.zero		1


	//   ....[127]....
        /*08ec*/ 	.word	0x00009a40
        /*08f0*/ 	.word	0x00000090
        /*08f4*/ 	.word	0x000000a0
        /*08f8*/ 	.short	0x010a
        /*08fa*/ 	.byte	0xff
	.zero		1


	//   ....[128]....
        /*08fc*/ 	.word	0x00009a90
        /*0900*/ 	.word	0x00000072
        /*0904*/ 	.word	0x00000050
        /*0908*/ 	.short	0x010a
        /*090a*/ 	.byte	0xff
	.zero		1


	//----- nvinfo : EIATTR_NUM_MBARRIERS
	.align		4
.L_47:
        /*090c*/ 	.byte	0x03, 0x38
        /*090e*/ 	.short	0x0021


	//----- nvinfo : EIATTR_EXIT_INSTR_OFFSETS
	.align		4
        /*0910*/ 	.byte	0x04, 0x1c
        /*0912*/ 	.short	(.L_49 - .L_48)


	//   ....[0]....
.L_48:
        /*0914*/ 	.word	0x00002ba0


	//   ....[1]....
        /*0918*/ 	.word	0x00003090


	//   ....[2]....
        /*091c*/ 	.word	0x000030f0


	//   ....[3]....
        /*0920*/ 	.word	0x00004390


	//   ....[4]....
        /*0924*/ 	.word	0x000051a0


	//   ....[5]....
        /*0928*/ 	.word	0x000051e0


	//   ....[6]....
        /*092c*/ 	.word	0x00008fa0


	//----- nvinfo : EIATTR_MAX_THREADS
	.align		4
.L_49:
        /*0930*/ 	.byte	0x04, 0x05
        /*0932*/ 	.short	(.L_51 - .L_50)
.L_50:
        /*0934*/ 	.word	0x00000100
        /*0938*/ 	.word	0x00000001
        /*093c*/ 	.word	0x00000001


	//----- nvinfo : EIATTR_CRS_STACK_SIZE
	.align		4
.L_51:
        /*0940*/ 	.byte	0x04, 0x1e
        /*0942*/ 	.short	(.L_53 - .L_52)
.L_52:
        /*0944*/ 	.word	0x00000000


	//----- nvinfo : EIATTR_CBANK_PARAM_SIZE
	.align		4
.L_53:
        /*0948*/ 	.byte	0x03, 0x19
        /*094a*/ 	.short	0x0800


	//----- nvinfo : EIATTR_PARAM_CBANK
	.align		4
        /*094c*/ 	.byte	0x04, 0x0a
        /*094e*/ 	.short	(.L_55 - .L_54)
	.align		4
.L_54:
        /*0950*/ 	.word	index@(.nv.constant0._ZN7cutlass13device_kernelINS_4gemm6kernel13GemmUniversalIN4cute5tupleIJiiiiEEENS1_10collective13CollectiveMmaINS1_35MainloopSm100TmaUmmaWarpSpecializedILi5ELi2ELi4ENS5_IJNS4_1CILi2EEESB_NSA_ILi1EEEEEEEENS5_IJNSA_ILi256EEENSA_ILi128EEENSA_ILi64EEEEEEaNS5_IJlSC_lEEEaSJ_NS4_8TiledMMAINS4_8MMA_AtomIJNS4_21SM100_MMA_S8_2x1SM_SSIaaiLi256ELi128ELNS4_4UMMA5MajorE0ELSO_0ELNSN_8SaturateE0EEEEEENS4_6LayoutINS5_IJSC_SC_SC_EEENS5_IJNSA_ILi0EEESU_SU_EEEEENS5_IJNS4_10UnderscoreESX_SX_EEEEENS4_28SM100_TMA_2SM_LOAD_MULTICASTENS4_14ComposedLayoutINS4_7SwizzleILi2ELi4ELi3EEENS4_18smem_ptr_flag_bitsILi8EEENSS_INS5_IJNSA_ILi8EEESH_EEENS5_IJSH_SC_EEEEEEEvNS4_8identityENS4_18SM100_TMA_2SM_LOADES1A_vS1B_EENS_8epilogue10collective18CollectiveEpilogueINS1E_23Sm100TmaWarpSpecializedILi2ELi2ELi64ELb0ELb0EEEJNS5_IJSG_SG_SH_EEENS5_IJNSS_ISG_SC_EENSS_ISH_SC_EEEEEaSJ_aSJ_NS1E_6fusion15FusionCallbacksIS1I_NS1N_17LinearCombinationIaiaiLNS_15FloatRoundStyleE2EEES1J_S1M_JEEENS4_5SM1004TMEM4LOAD26SM100_TMEM_LOAD_32dp32b64xENS4_13SM90_TMA_LOADES1A_NS4_39AutoVectorizingCopyWithAssumedAlignmentILi128EEENS4_14SM90_TMA_STOREES1A_S1Z_S1Z_EEEvvEEEEvNT_6ParamsE)
        /*0954*/ 	.short	0x0380
        /*0956*/ 	.short	0x0800


	//----- nvinfo : EIATTR_SW_WAR
	.align		4
.L_55:
        /*0958*/ 	.byte	0x04, 0x36
        /*095a*/ 	.short	(.L_57 - .L_56)
.L_56:
        /*095c*/ 	.word	0x00000008
.L_57:


//--------------------- .nv.callgraph             --------------------------
	.section	.nv.callgraph,"",@"SHT_CUDA_CALLGRAPH"
	.align	4
	.sectionentsize	8
	.align		4
        /*0000*/ 	.word	0x00000000
	.align		4
        /*0004*/ 	.word	0xffffffff
	.align		4
        /*0008*/ 	.word	index@(_ZN7cutlass13device_kernelINS_4gemm6kernel13GemmUniversalIN4cute5tupleIJiiiiEEENS1_10collective13CollectiveMmaINS1_35MainloopSm100TmaUmmaWarpSpecializedILi5ELi2ELi4ENS5_IJNS4_1CILi2EEESB_NSA_ILi1EEEEEEEENS5_IJNSA_ILi256EEENSA_ILi128EEENSA_ILi64EEEEEEaNS5_IJlSC_lEEEaSJ_NS4_8TiledMMAINS4_8MMA_AtomIJNS4_21SM100_MMA_S8_2x1SM_SSIaaiLi256ELi128ELNS4_4UMMA5MajorE0ELSO_0ELNSN_8SaturateE0EEEEEENS4_6LayoutINS5_IJSC_SC_SC_EEENS5_IJNSA_ILi0EEESU_SU_EEEEENS5_IJNS4_10UnderscoreESX_SX_EEEEENS4_28SM100_TMA_2SM_LOAD_MULTICASTENS4_14ComposedLayoutINS4_7SwizzleILi2ELi4ELi3EEENS4_18smem_ptr_flag_bitsILi8EEENSS_INS5_IJNSA_ILi8EEESH_EEENS5_IJSH_SC_EEEEEEEvNS4_8identityENS4_18SM100_TMA_2SM_LOADES1A_vS1B_EENS_8epilogue10collective18CollectiveEpilogueINS1E_23Sm100TmaWarpSpecializedILi2ELi2ELi64ELb0ELb0EEEJNS5_IJSG_SG_SH_EEENS5_IJNSS_ISG_SC_EENSS_ISH_SC_EEEEEaSJ_aSJ_NS1E_6fusion15FusionCallbacksIS1I_NS1N_17LinearCombinationIaiaiLNS_15FloatRoundStyleE2EEES1J_S1M_JEEENS4_5SM1004TMEM4LOAD26SM100_TMEM_LOAD_32dp32b64xENS4_13SM90_TMA_LOADES1A_NS4_39AutoVectorizingCopyWithAssumedAlignmentILi128EEENS4_14SM90_TMA_STOREES1A_S1Z_S1Z_EEEvvEEEEvNT_6ParamsE)
	.align		4
        /*000c*/ 	.word	index@(__assertfail)
	.align		4
        /*0010*/ 	.word	0x00000000
	.align		4
        /*0014*/ 	.word	0xfffffffe
	.align		4
        /*0018*/ 	.word	0x00000000
	.align		4
        /*001c*/ 	.word	0xfffffffd
	.align		4
        /*0020*/ 	.word	0x00000000
	.align		4
        /*0024*/ 	.word	0xfffffffc


//--------------------- .nv.constant4             --------------------------
	.section	.nv.constant4,"a",@progbits
	.align	8
	.align		8
.nv.constant4:
        /*0000*/ 	.dword	__assertfail
	.align		8
        /*0008*/ 	.dword	__unnamed_1
	.align		8
        /*0010*/ 	.dword	__unnamed_2
	.align		8
        /*0018*/ 	.dword	_ZN40_INTERNAL_39abd447_4_k_cu_8ea61538_101184cuda3std3__45__cpo5beginE
	.align		8
        /*0020*/ 	.dword	_ZN40_INTERNAL_39abd447_4_k_cu_8ea61538_101184cuda3std3__45__cpo3endE
	.align		8
        /*0028*/ 	.dword	_ZN40_INTERNAL_39abd447_4_k_cu_8ea61538_101184cuda3std3__45__cpo6cbeginE
	.align		8
        /*0030*/ 	.dword	_ZN40_INTERNAL_39abd447_4_k_cu_8ea61538_101184cuda3std3__45__cpo4cendE
	.align		8
        /*0038*/ 	.dword	_ZN40_INTERNAL_39abd447_4_k_cu_8ea61538_101184cuda3std3__442_GLOBAL__N__39abd447_4_k_cu_8ea61538_101186ignoreE
	.align		8
        /*0040*/ 	.dword	_ZN40_INTERNAL_39abd447_4_k_cu_8ea61538_101184cuda3std3__419piecewise_constructE
	.align		8
        /*0048*/ 	.dword	_ZN40_INTERNAL_39abd447_4_k_cu_8ea61538_101184cuda3std3__48in_placeE
	.align		8
        /*0050*/ 	.dword	_ZN40_INTERNAL_39abd447_4_k_cu_8ea61538_101184cuda3std6ranges3__45__cpo4swapE
	.align		8
        /*0058*/ 	.dword	_ZN40_INTERNAL_39abd447_4_k_cu_8ea61538_101184cuda3std6ranges3__45__cpo9iter_moveE
	.align		8
        /*0060*/ 	.dword	_ZN40_INTERNAL_39abd447_4_k_cu_8ea61538_101184cute7productE
	.align		8
        /*0068*/ 	.dword	_ZN40_INTERNAL_39abd447_4_k_cu_8ea61538_101184cute1_E
	.align		8
        /*0070*/ 	.dword	$str$25
	.align		8
        /*0078*/ 	.dword	$str$26
	.align		8
        /*0080*/ 	.dword	$str$27
	.align		8
        /*0088*/ 	.dword	$str$28


//--------------------- .text._ZN7cutlass13device_kernelINS_4gemm6kernel13GemmUniversalIN4cute5tupleIJiiiiEEENS1_10collective13CollectiveMmaINS1_35MainloopSm100TmaUmmaWarpSpecializedILi5ELi2ELi4ENS5_IJNS4_1CILi2EEESB_NSA_ILi1EEEEEEEENS5_IJNSA_ILi256EEENSA_ILi128EEENSA_ILi64EEEEEEaNS5_IJlSC_lEEEaSJ_NS4_8TiledMMAINS4_8MMA_AtomIJNS4_21SM100_MMA_S8_2x1SM_SSIaaiLi256ELi128ELNS4_4UMMA5MajorE0ELSO_0ELNSN_8SaturateE0EEEEEENS4_6LayoutINS5_IJSC_SC_SC_EEENS5_IJNSA_ILi0EEESU_SU_EEEEENS5_IJNS4_10UnderscoreESX_SX_EEEEENS4_28SM100_TMA_2SM_LOAD_MULTICASTENS4_14ComposedLayoutINS4_7SwizzleILi2ELi4ELi3EEENS4_18smem_ptr_flag_bitsILi8EEENSS_INS5_IJNSA_ILi8EEESH_EEENS5_IJSH_SC_EEEEEEEvNS4_8identityENS4_18SM100_TMA_2SM_LOADES1A_vS1B_EENS_8epilogue10collective18CollectiveEpilogueINS1E_23Sm100TmaWarpSpecializedILi2ELi2ELi64ELb0ELb0EEEJNS5_IJSG_SG_SH_EEENS5_IJNSS_ISG_SC_EENSS_ISH_SC_EEEEEaSJ_aSJ_NS1E_6fusion15FusionCallbacksIS1I_NS1N_17LinearCombinationIaiaiLNS_15FloatRoundStyleE2EEES1J_S1M_JEEENS4_5SM1004TMEM4LOAD26SM100_TMEM_LOAD_32dp32b64xENS4_13SM90_TMA_LOADES1A_NS4_39AutoVectorizingCopyWithAssumedAlignmentILi128EEENS4_14SM90_TMA_STOREES1A_S1Z_S1Z_EEEvvEEEEvNT_6ParamsE --------------------------
	.section	.text._ZN7cutlass13device_kernelINS_4gemm6kernel13GemmUniversalIN4cute5tupleIJiiiiEEENS1_10collective13CollectiveMmaINS1_35MainloopSm100TmaUmmaWarpSpecializedILi5ELi2ELi4ENS5_IJNS4_1CILi2EEESB_NSA_ILi1EEEEEEEENS5_IJNSA_ILi256EEENSA_ILi128EEENSA_ILi64EEEEEEaNS5_IJlSC_lEEEaSJ_NS4_8TiledMMAINS4_8MMA_AtomIJNS4_21SM100_MMA_S8_2x1SM_SSIaaiLi256ELi128ELNS4_4UMMA5MajorE0ELSO_0ELNSN_8SaturateE0EEEEEENS4_6LayoutINS5_IJSC_SC_SC_EEENS5_IJNSA_ILi0EEESU_SU_EEEEENS5_IJNS4_10UnderscoreESX_SX_EEEEENS4_28SM100_TMA_2SM_LOAD_MULTICASTENS4_14ComposedLayoutINS4_7SwizzleILi2ELi4ELi3EEENS4_18smem_ptr_flag_bitsILi8EEENSS_INS5_IJNSA_ILi8EEESH_EEENS5_IJSH_SC_EEEEEEEvNS4_8identityENS4_18SM100_TMA_2SM_LOADES1A_vS1B_EENS_8epilogue10collective18CollectiveEpilogueINS1E_23Sm100TmaWarpSpecializedILi2ELi2ELi64ELb0ELb0EEEJNS5_IJSG_SG_SH_EEENS5_IJNSS_ISG_SC_EENSS_ISH_SC_EEEEEaSJ_aSJ_NS1E_6fusion15FusionCallbacksIS1I_NS1N_17LinearCombinationIaiaiLNS_15FloatRoundStyleE2EEES1J_S1M_JEEENS4_5SM1004TMEM4LOAD26SM100_TMEM_LOAD_32dp32b64xENS4_13SM90_TMA_LOADES1A_NS4_39AutoVectorizingCopyWithAssumedAlignmentILi128EEENS4_14SM90_TMA_STOREES1A_S1Z_S1Z_EEEvvEEEEvNT_6ParamsE,"ax",@progbits
	.align	128
.text._ZN7cutlass13device_kernelINS_4gemm6kernel13GemmUniversalIN4cute5tupleIJiiiiEEENS1_10collective13CollectiveMmaINS1_35MainloopSm100TmaUmmaWarpSpecializedILi5ELi2ELi4ENS5_IJNS4_1CILi2EEESB_NSA_ILi1EEEEEEEENS5_IJNSA_ILi256EEENSA_ILi128EEENSA_ILi64EEEEEEaNS5_IJlSC_lEEEaSJ_NS4_8TiledMMAINS4_8MMA_AtomIJNS4_21SM100_MMA_S8_2x1SM_SSIaaiLi256ELi128ELNS4_4UMMA5MajorE0ELSO_0ELNSN_8SaturateE0EEEEEENS4_6LayoutINS5_IJSC_SC_SC_EEENS5_IJNSA_ILi0EEESU_SU_EEEEENS5_IJNS4_10UnderscoreESX_SX_EEEEENS4_28SM100_TMA_2SM_LOAD_MULTICASTENS4_14ComposedLayoutINS4_7SwizzleILi2ELi4ELi3EEENS4_18smem_ptr_flag_bitsILi8EEENSS_INS5_IJNSA_ILi8EEESH_EEENS5_IJSH_SC_EEEEEEEvNS4_8identityENS4_18SM100_TMA_2SM_LOADES1A_vS1B_EENS_8epilogue10collective18CollectiveEpilogueINS1E_23Sm100TmaWarpSpecializedILi2ELi2ELi64ELb0ELb0EEEJNS5_IJSG_SG_SH_EEENS5_IJNSS_ISG_SC_EENSS_ISH_SC_EEEEEaSJ_aSJ_NS1E_6fusion15FusionCallbacksIS1I_NS1N_17LinearCombinationIaiaiLNS_15FloatRoundStyleE2EEES1J_S1M_JEEENS4_5SM1004TMEM4LOAD26SM100_TMEM_LOAD_32dp32b64xENS4_13SM90_TMA_LOADES1A_NS4_39AutoVectorizingCopyWithAssumedAlignmentILi128EEENS4_14SM90_TMA_STOREES1A_S1Z_S1Z_EEEvvEEEEvNT_6ParamsE:
        .type           _ZN7cutlass13device_kernelINS_4gemm6kernel13GemmUniversalIN4cute5tupleIJiiiiEEENS1_10collective13CollectiveMmaINS1_35MainloopSm100TmaUmmaWarpSpecializedILi5ELi2ELi4ENS5_IJNS4_1CILi2EEESB_NSA_ILi1EEEEEEEENS5_IJNSA_ILi256EEENSA_ILi128EEENSA_ILi64EEEEEEaNS5_IJlSC_lEEEaSJ_NS4_8TiledMMAINS4_8MMA_AtomIJNS4_21SM100_MMA_S8_2x1SM_SSIaaiLi256ELi128ELNS4_4UMMA5MajorE0ELSO_0ELNSN_8SaturateE0EEEEEENS4_6LayoutINS5_IJSC_SC_SC_EEENS5_IJNSA_ILi0EEESU_SU_EEEEENS5_IJNS4_10UnderscoreESX_SX_EEEEENS4_28SM100_TMA_2SM_LOAD_MULTICASTENS4_14ComposedLayoutINS4_7SwizzleILi2ELi4ELi3EEENS4_18smem_ptr_flag_bitsILi8EEENSS_INS5_IJNSA_ILi8EEESH_EEENS5_IJSH_SC_EEEEEEEvNS4_8identityENS4_18SM100_TMA_2SM_LOADES1A_vS1B_EENS_8epilogue10collective18CollectiveEpilogueINS1E_23Sm100TmaWarpSpecializedILi2ELi2ELi64ELb0ELb0EEEJNS5_IJSG_SG_SH_EEENS5_IJNSS_ISG_SC_EENSS_ISH_SC_EEEEEaSJ_aSJ_NS1E_6fusion15FusionCallbacksIS1I_NS1N_17LinearCombinationIaiaiLNS_15FloatRoundStyleE2EEES1J_S1M_JEEENS4_5SM1004TMEM4LOAD26SM100_TMEM_LOAD_32dp32b64xENS4_13SM90_TMA_LOADES1A_NS4_39AutoVectorizingCopyWithAssumedAlignmentILi128EEENS4_14SM90_TMA_STOREES1A_S1Z_S1Z_EEEvvEEEEvNT_6ParamsE,@function
        .size           _ZN7cutlass13device_kernelINS_4gemm6kernel13GemmUniversalIN4cute5tupleIJiiiiEEENS1_10collective13CollectiveMmaINS1_35MainloopSm100TmaUmmaWarpSpecializedILi5ELi2ELi4ENS5_IJNS4_1CILi2EEESB_NSA_ILi1EEEEEEEENS5_IJNSA_ILi256EEENSA_ILi128EEENSA_ILi64EEEEEEaNS5_IJlSC_lEEEaSJ_NS4_8TiledMMAINS4_8MMA_AtomIJNS4_21SM100_MMA_S8_2x1SM_SSIaaiLi256ELi128ELNS4_4UMMA5MajorE0ELSO_0ELNSN_8SaturateE0EEEEEENS4_6LayoutINS5_IJSC_SC_SC_EEENS5_IJNSA_ILi0EEESU_SU_EEEEENS5_IJNS4_10UnderscoreESX_SX_EEEEENS4_28SM100_TMA_2SM_LOAD_MULTICASTENS4_14ComposedLayoutINS4_7SwizzleILi2ELi4ELi3EEENS4_18smem_ptr_flag_bitsILi8EEENSS_INS5_IJNSA_ILi8EEESH_EEENS5_IJSH_SC_EEEEEEEvNS4_8identityENS4_18SM100_TMA_2SM_LOADES1A_vS1B_EENS_8epilogue10collective18CollectiveEpilogueINS1E_23Sm100TmaWarpSpecializedILi2ELi2ELi64ELb0ELb0EEEJNS5_IJSG_SG_SH_EEENS5_IJNSS_ISG_SC_EENSS_ISH_SC_EEEEEaSJ_aSJ_NS1E_6fusion15FusionCallbacksIS1I_NS1N_17LinearCombinationIaiaiLNS_15FloatRoundStyleE2EEES1J_S1M_JEEENS4_5SM1004TMEM4LOAD26SM100_TMEM_LOAD_32dp32b64xENS4_13SM90_TMA_LOADES1A_NS4_39AutoVectorizingCopyWithAssumedAlignmentILi128EEENS4_14SM90_TMA_STOREES1A_S1Z_S1Z_EEEvvEEEEvNT_6ParamsE,(.L_x_166 - _ZN7cutlass13device_kernelINS_4gemm6kernel13GemmUniversalIN4cute5tupleIJiiiiEEENS1_10collective13CollectiveMmaINS1_35MainloopSm100TmaUmmaWarpSpecializedILi5ELi2ELi4ENS5_IJNS4_1CILi2EEESB_NSA_ILi1EEEEEEEENS5_IJNSA_ILi256EEENSA_ILi128EEENSA_ILi64EEEEEEaNS5_IJlSC_lEEEaSJ_NS4_8TiledMMAINS4_8MMA_AtomIJNS4_21SM100_MMA_S8_2x1SM_SSIaaiLi256ELi128ELNS4_4UMMA5MajorE0ELSO_0ELNSN_8SaturateE0EEEEEENS4_6LayoutINS5_IJSC_SC_SC_EEENS5_IJNSA_ILi0EEESU_SU_EEEEENS5_IJNS4_10UnderscoreESX_SX_EEEEENS4_28SM100_TMA_2SM_LOAD_MULTICASTENS4_14ComposedLayoutINS4_7SwizzleILi2ELi4ELi3EEENS4_18smem_ptr_flag_bitsILi8EEENSS_INS5_IJNSA_ILi8EEESH_EEENS5_IJSH_SC_EEEEEEEvNS4_8identityENS4_18SM100_TMA_2SM_LOADES1A_vS1B_EENS_8epilogue10collective18CollectiveEpilogueINS1E_23Sm100TmaWarpSpecializedILi2ELi2ELi64ELb0ELb0EEEJNS5_IJSG_SG_SH_EEENS5_IJNSS_ISG_SC_EENSS_ISH_SC_EEEEEaSJ_aSJ_NS1E_6fusion15FusionCallbacksIS1I_NS1N_17LinearCombinationIaiaiLNS_15FloatRoundStyleE2EEES1J_S1M_JEEENS4_5SM1004TMEM4LOAD26SM100_TMEM_LOAD_32dp32b64xENS4_13SM90_TMA_LOADES1A_NS4_39AutoVectorizingCopyWithAssumedAlignmentILi128EEENS4_14SM90_TMA_STOREES1A_S1Z_S1Z_EEEvvEEEEvNT_6ParamsE)
        .other          _ZN7cutlass13device_kernelINS_4gemm6kernel13GemmUniversalIN4cute5tupleIJiiiiEEENS1_10collective13CollectiveMmaINS1_35MainloopSm100TmaUmmaWarpSpecializedILi5ELi2ELi4ENS5_IJNS4_1CILi2EEESB_NSA_ILi1EEEEEEEENS5_IJNSA_ILi256EEENSA_ILi128EEENSA_ILi64EEEEEEaNS5_IJlSC_lEEEaSJ_NS4_8TiledMMAINS4_8MMA_AtomIJNS4_21SM100_MMA_S8_2x1SM_SSIaaiLi256ELi128ELNS4_4UMMA5MajorE0ELSO_0ELNSN_8SaturateE0EEEEEENS4_6LayoutINS5_IJSC_SC_SC_EEENS5_IJNSA_ILi0EEESU_SU_EEEEENS5_IJNS4_10UnderscoreESX_SX_EEEEENS4_28SM100_TMA_2SM_LOAD_MULTICASTENS4_14ComposedLayoutINS4_7SwizzleILi2ELi4ELi3EEENS4_18smem_ptr_flag_bitsILi8EEENSS_INS5_IJNSA_ILi8EEESH_EEENS5_IJSH_SC_EEEEEEEvNS4_8identityENS4_18SM100_TMA_2SM_LOADES1A_vS1B_EENS_8epilogue10collective18CollectiveEpilogueINS1E_23Sm100TmaWarpSpecializedILi2ELi2ELi64ELb0ELb0EEEJNS5_IJSG_SG_SH_EEENS5_IJNSS_ISG_SC_EENSS_ISH_SC_EEEEEaSJ_aSJ_NS1E_6fusion15FusionCallbacksIS1I_NS1N_17LinearCombinationIaiaiLNS_15FloatRoundStyleE2EEES1J_S1M_JEEENS4_5SM1004TMEM4LOAD26SM100_TMEM_LOAD_32dp32b64xENS4_13SM90_TMA_LOADES1A_NS4_39AutoVectorizingCopyWithAssumedAlignmentILi128EEENS4_14SM90_TMA_STOREES1A_S1Z_S1Z_EEEvvEEEEvNT_6ParamsE,@"STO_CUDA_ENTRY STV_DEFAULT"
_ZN7cutlass13device_kernelINS_4gemm6kernel13GemmUniversalIN4cute5tupleIJiiiiEEENS1_10collective13CollectiveMmaINS1_35MainloopSm100TmaUmmaWarpSpecializedILi5ELi2ELi4ENS5_IJNS4_1CILi2EEESB_NSA_ILi1EEEEEEEENS5_IJNSA_ILi256EEENSA_ILi128EEENSA_ILi64EEEEEEaNS5_IJlSC_lEEEaSJ_NS4_8TiledMMAINS4_8MMA_AtomIJNS4_21SM100_MMA_S8_2x1SM_SSIaaiLi256ELi128ELNS4_4UMMA5MajorE0ELSO_0ELNSN_8SaturateE0EEEEEENS4_6LayoutINS5_IJSC_SC_SC_EEENS5_IJNSA_ILi0EEESU_SU_EEEEENS5_IJNS4_10UnderscoreESX_SX_EEEEENS4_28SM100_TMA_2SM_LOAD_MULTICASTENS4_14ComposedLayoutINS4_7SwizzleILi2ELi4ELi3EEENS4_18smem_ptr_flag_bitsILi8EEENSS_INS5_IJNSA_ILi8EEESH_EEENS5_IJSH_SC_EEEEEEEvNS4_8identityENS4_18SM100_TMA_2SM_LOADES1A_vS1B_EENS_8epilogue10collective18CollectiveEpilogueINS1E_23Sm100TmaWarpSpecializedILi2ELi2ELi64ELb0ELb0EEEJNS5_IJSG_SG_SH_EEENS5_IJNSS_ISG_SC_EENSS_ISH_SC_EEEEEaSJ_aSJ_NS1E_6fusion15FusionCallbacksIS1I_NS1N_17LinearCombinationIaiaiLNS_15FloatRoundStyleE2EEES1J_S1M_JEEENS4_5SM1004TMEM4LOAD26SM100_TMEM_LOAD_32dp32b64xENS4_13SM90_TMA_LOADES1A_NS4_39AutoVectorizingCopyWithAssumedAlignmentILi128EEENS4_14SM90_TMA_STOREES1A_S1Z_S1Z_EEEvvEEEEvNT_6ParamsE:
[----:B------:R-:W1:Y:S01]  /*0000*/  LDC R1, c[0x0][0x37c] ;  /* 0x0000df00ff017b82 */ /* 0x000e620000000800 */
[----:B------:R-:W2:Y:S01]  /*0010*/  S2R R154, SR_TID.X ;  /* 0x00000000009a7919 */ /* 0x000ea20000002100 */
[----:B------:R-:W3:Y:S06]  /*0020*/  LDCU.64 UR8, c[0x0][0x890] ;  /* 0x00011200ff0877ac */ /* 0x000eec0008000a00 */
[----:B------:R-:W4:Y:S01]  /*0030*/  S2UR UR46, SR_CgaCtaId ;  /* 0x00000000002e79c3 */ /* 0x000f220000008800 */
[----:B------:R-:W-:Y:S02]  /*0040*/  PRMT R140, RZ, 0x7610, R140 ;  /* 0x00007610ff8c7816 */ /* 0x000fe4000000008c */
[----:B------:R-:W-:Y:S01]  /*0050*/  ELECT P1, URZ, PT ;  /* 0x0000000000ff782f */ /* 0x000fe20003820000 */
[----:B---3--:R-:W-:-:S04]  /*0060*/  UISETP.NE.U32.AND UP0, UPT, UR8, URZ, UPT ;  /* 0x000000ff0800728c */ /* 0x008fc8000bf05070 */
[----:B------:R-:W-:Y:S02]  /*0070*/  UISETP.NE.AND.EX UP0, UPT, UR9, URZ, UPT, UP0 ;  /* 0x000000ff0900728c */ /* 0x000fe4000bf05300 */
[----:B----4-:R-:W-:Y:S02]  /*0080*/  ULOP3.LUT UR33, UR46, 0x1, URZ, 0xc0, !UPT ;  /* 0x000000012e217892 */ /* 0x010fe4000f8ec0ff */
[----:B------:R-:W-:Y:S01]  /*0090*/  ULOP3.LUT UR34, UR46, 0x1, URZ, 0x3c, !UPT ;  /* 0x000000012e227892 */ /* 0x000fe2000f8e3cff */
[----:B--2---:R-:W-:-:S05]  /*00a0*/  SHF.R.U32.HI R141, RZ, 0x5, R154 ;  /* 0x00000005ff8d7819 */ /* 0x004fca000001169a */
[----:B------:R-:W2:Y:S02]  /*00b0*/  SHFL.IDX PT, R0, R141, RZ, 0x1f ;  /* 0x00001fff8d007589 */ /* 0x000ea400000e0000 */
[----:B--2---:R-:W-:Y:S01]  /*00c0*/  R2UR UR18, R0 ;  /* 0x00000000001272ca */ /* 0x004fe200000e0000 */
[----:B-1----:R-:W-:-:S14]  /*00d0*/  BRA.U UP0, `(.L_x_0) ;  /* 0x0000000100307547 */ /* 0x002fdc000b800000 */
[----:B------:R-:W1:Y:S02]  /*00e0*/  LDCU.64 UR4, c[0x0][0x888] ;  /* 0x00011100ff0477ac */ /* 0x000e640008000a00 */
[----:B-1----:R-:W-:-:S04]  /*00f0*/  UISETP.NE.U32.AND UP0, UPT, UR4, URZ, UPT ;  /* 0x000000ff0400728c */ /* 0x002fc8000bf05070 */
[----:B------:R-:W-:-:S09]  /*0100*/  UISETP.NE.AND.EX UP0, UPT, UR5, URZ, UPT, UP0 ;  /* 0x000000ff0500728c */ /* 0x000fd2000bf05300 */
[----:B------:R-:W-:Y:S05]  /*0110*/  BRA.U !UP0, `(.L_x_1) ;  /* 0x0000000108147547 */ /* 0x000fea000b800000 */
[----:B------:R-:W1:Y:S01]  /*0120*/  LDC.64 R72, c[0x0][0x888] ;  /* 0x00022200ff487b82 */ /* 0x000e620000000a00 */
[----:B------:R-:W1:Y:S02]  /*0130*/  LDCU.64 UR4, c[0x0][0x358] ;  /* 0x00006b00ff0477ac */ /* 0x000e640008000a00 */
[----:B-1----:R1:W5:Y:S01]  /*0140*/  LDG.E R72, desc[UR4][R72.64] ;  /* 0x0000000448487981 */ /* 0x002362000c1e1900 */
[----:B------:R-:W-:Y:S01]  /*0150*/  HFMA2 R140, -RZ, RZ, 0, 5.9604644775390625e-08 ;  /* 0x00000001ff8c7431 */ /* 0x000fe200000001ff */
[----:B------:R-:W-:Y:S05]  /*0160*/  BRA `(.L_x_0) ;  /* 0x00000000000c7947 */ /* 0x000fea0003800000 */
.L_x_1:
[----:B------:R-:W1:Y:S01]  /*0170*/  LDCU UR4, c[0x0][0x880] ;  /* 0x00011000ff0477ac */ /* 0x000e620008000800 */
[----:B------:R-:W-:Y:S01]  /*0180*/  HFMA2 R140, -RZ, RZ, 0, 5.9604644775390625e-08 ;  /* 0x00000001ff8c7431 */ /* 0x000fe200000001ff */
[----:B-1----:R-:W-:-:S07]  /*0190*/  MOV R72, UR4 ;  /* 0x0000000400487c02 */ /* 0x002fce0008000f00 */
.L_x_0:
[----:B------:R-:W2:Y:S02]  /*01a0*/  LDCU.64 UR4, c[0x0][0x8b0] ;  /* 0x00011600ff0477ac */ /* 0x000ea40008000a00 */
[----:B--2---:R-:W-:-:S04]  /*01b0*/  UISETP.NE.U32.AND UP0, UPT, UR4, URZ, UPT ;  /* 0x000000ff0400728c */ /* 0x004fc8000bf05070 */
[----:B------:R-:W-:-:S09]  /*01c0*/  UISETP.NE.AND.EX UP0, UPT, UR5, URZ, UPT, UP0 ;  /* 0x000000ff0500728c */ /* 0x000fd2000bf05300 */
[----:B------:R-:W-:Y:S05]  /*01d0*/  BRA.U UP0, `(.L_x_2) ;  /* 0x0000000100287547 */ /* 0x000fea000b800000 */
[----:B------:R-:W2:Y:S02]  /*01e0*/  LDCU.64 UR4, c[0x0][0x8a8] ;  /* 0x00011500ff0477ac */ /* 0x000ea40008000a00 */
[----:B--2---:R-:W-:-:S04]  /*01f0*/  UISETP.NE.U32.AND UP0, UPT, UR4, URZ, UPT ;  /* 0x000000ff0400728c */ /* 0x004fc8000bf05070 */
[----:B------:R-:W-:-:S09]  /*0200*/  UISETP.NE.AND.EX UP0, UPT, UR5, URZ, UPT, UP0 ;  /* 0x000000ff0500728c */ /* 0x000fd2000bf05300 */
[----:B------:R-:W-:Y:S05]  /*0210*/  BRA.U !UP0, `(.L_x_3) ;  /* 0x0000000108107547 */ /* 0x000fea000b800000 */
[----:B------:R-:W2:Y:S01]  /*0220*/  LDC.64 R70, c[0x0][0x8a8] ;  /* 0x00022a00ff467b82 */ /* 0x000ea20000000a00 */
[----:B------:R-:W2:Y:S02]  /*0230*/  LDCU.64 UR4, c[0x0][0x358] ;  /* 0x00006b00ff0477ac */ /* 0x000ea40008000a00 */
[----:B--2---:R2:W5:Y:S01]  /*0240*/  LDG.E R70, desc[UR4][R70.64] ;  /* 0x0000000446467981 */ /* 0x004562000c1e1900 */
[----:B------:R-:W-:Y:S05]  /*0250*/  BRA `(.L_x_2) ;  /* 0x0000000000087947 */ /* 0x000fea0003800000 */
.L_x_3:
[----:B------:R-:W2:Y:S02]  /*0260*/  LDCU UR4, c[0x0][0x8a0] ;  /* 0x00011400ff0477ac */ /* 0x000ea40008000800 */
[----:B--2---:R-:W-:Y:S02]  /*0270*/  MOV R70, UR4 ;  /* 0x0000000400467c02 */ /* 0x004fe40008000f00 */
.L_x_2:
[----:B------:R-:W-:Y:S01]  /*0280*/  IMAD.U32 R0, RZ, RZ, UR18 ;  /* 0x00000012ff007e24 */ /* 0x000fe2000f8e00ff */
[----:B------:R-:W-:Y:S04]  /*0290*/  BSSY.RECONVERGENT B0, `(.L_x_4) ;  /* 0x000000c000007945 */ /* 0x000fe80003800200 */
[C---:B------:R-:W-:Y:S02]  /*02a0*/  ISETP.NE.OR P2, PT, R0.reuse, 0x1, !P1 ;  /* 0x000000010000780c */ /* 0x040fe40004f45670 */
[----:B------:R-:W-:-:S11]  /*02b0*/  ISETP.NE.OR P0, PT, R0, 0x3, !P1 ;  /* 0x000000030000780c */ /* 0x000fd60004f05670 */
[----:B------:R-:W-:Y:S05]  /*02c0*/  @P2 BRA `(.L_x_5) ;  /* 0x0000000000202947 */ /* 0x000fea0003800000 */
[----:B------:R-:W3:Y:S02]  /*02d0*/  LDCU.64 UR4, c[0x0][0x348] ;  /* 0x00006900ff0477ac */ /* 0x000ee40008000a00 */
[----:B---3--:R-:W-:Y:S02]  /*02e0*/  UIADD3 UR6, UP1, UPT, UR4, 0x80, URZ ;  /* 0x0000008004067890 */ /* 0x008fe4000ff3e0ff */
[----:B------:R-:W-:Y:S02]  /*02f0*/  UIADD3 UR4, UP0, UPT, UR4, 0x180, URZ ;  /* 0x0000018004047890 */ /* 0x000fe4000ff1e0ff */
[----:B------:R-:W-:Y:S02]  /*0300*/  UIADD3.X UR7, UPT, UPT, URZ, UR5, URZ, UP1, !UPT ;  /* 0x00000005ff077290 */ /* 0x000fe40008ffe4ff */
[----:B------:R-:W-:-:S07]  /*0310*/  UIADD3.X UR5, UPT, UPT, URZ, UR5, URZ, UP0, !UPT ;  /* 0x00000005ff057290 */ /* 0x000fce00087fe4ff */
[----:B------:R3:W-:Y:S02]  /*0320*/  UTMACCTL.PF [UR6] ;  /* 0x00000000060079b9 */ /* 0x0007e40008040000 */
[----:B------:R3:W-:Y:S02]  /*0330*/  UTMACCTL.PF [UR4] ;  /* 0x00000000040079b9 */ /* 0x0007e40008040000 */
[----:B---3--:R-:W-:Y:S01]  /*0340*/  NOP ;  /* 0x0000000000007918 */ /* 0x008fe20000000000 */
.L_x_5:
[----:B------:R-:W-:Y:S05]  /*0350*/  BSYNC.RECONVERGENT B0 ;  /* 0x0000000000007941 */ /* 0x000fea0003800200 */
.L_x_4:
[----:B------:R-:W-:Y:S04]  /*0360*/  BSSY.RECONVERGENT B0, `(.L_x_6) ;  /* 0x000000a000007945 */ /* 0x000fe80003800200 */
        /* <DEDUP_REMOVED lines=9> */
.L_x_7:
[----:B------:R-:W-:Y:S05]  /*0400*/  BSYNC.RECONVERGENT B0 ;  /* 0x0000000000007941 */ /* 0x000fea0003800200 */
.L_x_6:
[----:B------:R-:W3:Y:S01]  /*0410*/  LDCU.64 UR4, c[0x0][0x888] ;  /* 0x00011100ff0477ac */ /* 0x000ee20008000a00 */
[----:B------:R-:W-:Y:S02]  /*0420*/  UISETP.EQ.U32.AND UP1, UPT, UR8, URZ, UPT ;  /* 0x000000ff0800728c */ /* 0x000fe4000bf22070 */
[----:B------:R-:W-:Y:S02]  /*0430*/  UPLOP3.LUT UP3, UPT, UPT, UPT, UPT, 0x80, 0x8 ;  /* 0x000000000008789c */ /* 0x000fe40003f6f070 */
[----:B---3--:R-:W-:-:S04]  /*0440*/  UISETP.NE.U32.AND UP0, UPT, UR4, URZ, UPT ;  /* 0x000000ff0400728c */ /* 0x008fc8000bf05070 */
[----:B------:R-:W-:-:S04]  /*0450*/  UISETP.NE.AND.EX UP0, UPT, UR5, URZ, UPT, UP0 ;  /* 0x000000ff0500728c */ /* 0x000fc8000bf05300 */
[----:B------:R-:W-:-:S04]  /*0460*/  UISETP.EQ.OR.EX UP2, UPT, UR9, URZ, !UP0, UP1 ;  /* 0x000000ff0900728c */ /* 0x000fc8000c742710 */
[----:B------:R-:W-:-:S06]  /*0470*/  UP2UR UR4, UPR, URZ, 0x4 ;  /* 0x00000004ff047883 */ /* 0x000fcc0008000000 */
[----:B------:R-:W-:Y:S01]  /*0480*/  MOV R143, UR4 ;  /* 0x00000004008f7c02 */ /* 0x000fe20008000f00 */
[----:B------:R-:W-:Y:S06]  /*0490*/  BRA.U !UP2, `(.L_x_8) ;  /* 0x000000010a207547 */ /* 0x000fec000b800000 */
[----:B-----5:R-:W-:Y:S01]  /*04a0*/  R2UR UR5, R72 ;  /* 0x00000000480572ca */ /* 0x020fe200000e0000 */
[----:B------:R-:W-:Y:S02]  /*04b0*/  UISETP.NE.U32.AND UP1, UPT, UR8, URZ, UPT ;  /* 0x000000ff0800728c */ /* 0x000fe4000bf25070 */
[----:B------:R-:W-:Y:S02]  /*04c0*/  USEL UR4, URZ, 0xffffffff, UP0 ;  /* 0xffffffffff047887 */ /* 0x000fe40008000000 */
[----:B------:R-:W-:-:S08]  /*04d0*/  UISETP.NE.AND.EX UP1, UPT, UR9, URZ, UPT, UP1 ;  /* 0x000000ff0900728c */ /* 0x000fd0000bf25310 */
[----:B------:R-:W-:-:S04]  /*04e0*/  UISETP.NE.AND UP0, UPT, UR5, URZ, UPT ;  /* 0x000000ff0500728c */ /* 0x000fc8000bf05270 */
[----:B------:R-:W-:-:S04]  /*04f0*/  @!UP1 USEL UR4, URZ, 0xffffffff, UP0 ;  /* 0xffffffffff049887 */ /* 0x000fc80008000000 */
[----:B------:R-:W-:-:S04]  /*0500*/  ULOP3.LUT UR4, UR4, 0x1, URZ, 0xc0, !UPT ;  /* 0x0000000104047892 */ /* 0x000fc8000f8ec0ff */
[----:B------:R-:W-:-:S11]  /*0510*/  UISETP.NE.U32.AND UP3, UPT, UR4, 0x1, UPT ;  /* 0x000000010400788c */ /* 0x000fd6000bf65070 */
.L_x_8:
[----:B------:R-:W3:Y:S01]  /*0520*/  SHFL.IDX PT, R0, R141, RZ, 0x1f ;  /* 0x00001fff8d007589 */ /* 0x000ee200000e0000 */
[----:B------:R-:W-:-:S04]  /*0530*/  UISETP.NE.AND UP0, UPT, UR18, 0x2, UPT ;  /* 0x000000021200788c */ /* 0x000fc8000bf05270 */
[----:B------:R-:W-:Y:S02]  /*0540*/  UISETP.EQ.AND UP1, UPT, UR33, URZ, !UP0 ;  /* 0x000000ff2100728c */ /* 0x000fe4000c722270 */
[----:B------:R-:W-:-:S04]  /*0550*/  USEL UR37, URZ, 0x1, UP0 ;  /* 0x00000001ff257887 */ /* 0x000fc80008000000 */
[----:B------:R-:W-:Y:S02]  /*0560*/  PLOP3.LUT P3, PT, P1, PT, UP1, 0x80, 0x8 ;  /* 0x000000000008781c */ /* 0x000fe40000f6f018 */
[----:B---3--:R-:W-:-:S13]  /*0570*/  ISETP.NE.AND P0, PT, R0, RZ, PT ;  /* 0x000000ff0000720c */ /* 0x008fda0003f05270 */
[----:B------:R-:W-:Y:S05]  /*0580*/  @P0 BRA `(.L_x_9) ;  /* 0x00000000005c0947 */ /* 0x000fea0003800000 */
[----:B------:R-:W-:Y:S01]  /*0590*/  UMOV UR4, 0x400 ;  /* 0x0000040000047882 */ /* 0x000fe20000000000 */
[----:B------:R-:W-:Y:S01]  /*05a0*/  UMOV UR8, 0x1 ;  /* 0x0000000100087882 */ /* 0x000fe20000000000 */
[----:B------:R-:W-:Y:S01]  /*05b0*/  UMOV UR6, 0x2 ;  /* 0x0000000200067882 */ /* 0x000fe20000000000 */
[----:B------:R-:W-:Y:S02]  /*05c0*/  ULEA UR4, UR46, UR4, 0x18 ;  /* 0x000000042e047291 */ /* 0x000fe4000f8ec0ff */
[----:B------:R-:W-:-:S04]  /*05d0*/  UIADD3 UR8, UPT, UPT, -UR8, 0x100000, URZ ;  /* 0x0010000008087890 */ /* 0x000fc8000fffe1ff */
[----:B------:R-:W-:Y:S02]  /*05e0*/  USHF.L.U32 UR9, UR8, 0xb, URZ ;  /* 0x0000000b08097899 */ /* 0x000fe400080006ff */
[----:B------:R-:W-:Y:S02]  /*05f0*/  USHF.L.U32 UR8, UR8, 0x1, URZ ;  /* 0x0000000108087899 */ /* 0x000fe400080006ff */
[----:B------:R-:W-:-:S04]  /*0600*/  UIADD3 UR6, UPT, UPT, -UR6, 0x100000, URZ ;  /* 0x0010000006067890 */ /* 0x000fc8000fffe1ff */
[----:B------:R-:W-:Y:S02]  /*0610*/  USHF.L.U32 UR7, UR6, 0xb, URZ ;  /* 0x0000000b06077899 */ /* 0x000fe400080006ff */
[----:B------:R-:W-:Y:S01]  /*0620*/  USHF.L.U32 UR6, UR6, 0x1, URZ ;  /* 0x0000000106067899 */ /* 0x000fe200080006ff */
[----:B------:R-:W-:Y:S01]  /*0630*/  ELECT P0, URZ, PT ;  /* 0x0000000000ff782f */ /* 0x000fe20003800000 */
[----:B------:R-:W3:Y:S02]  /*0640*/  FENCE.VIEW.ASYNC.S ;  /* 0x00000000000073c6 */ /* 0x000ee40000000000 */
[----:B---3--:R3:W4:Y:S08]  /*0650*/  SYNCS.EXCH.64 URZ, [UR4], UR8 ;  /* 0x0000000804ff75b2 */ /* 0x0087300008000100 */
[----:B------:R3:W1:Y:S01]  /*0660*/  SYNCS.EXCH.64 URZ, [UR4+0x28], UR6 ;  /* 0x0000280604ff75b2 */ /* 0x0006620008000100 */
        /* <DEDUP_REMOVED lines=8> */
[----:B------:R-:W-:Y:S01]  /*06f0*/  NOP ;  /* 0x0000000000007918 */ /* 0x000fe20000000000 */
.L_x_9:
[----:B------:R-:W2:Y:S01]  /*0700*/  SHFL.IDX PT, R0, R141, RZ, 0x1f ;  /* 0x00001fff8d007589 */ /* 0x000ea200000e0000 */
[----:B------:R-:W-:Y:S01]  /*0710*/  NOP ;  /* 0x0000000000007918 */ /* 0x000fe20000000000 */
[----:B--2---:R-:W-:-:S13]  /*0720*/  ISETP.NE.AND P0, PT, R0, 0x1, PT ;  /* 0x000000010000780c */ /* 0x004fda0003f05270 */
[----:B------:R-:W-:Y:S05]  /*0730*/  @P0 BRA `(.L_x_10) ;  /* 0x0000000000440947 */ /* 0x000fea0003800000 */
[----:B---3--:R-:W-:Y:S01]  /*0740*/  UMOV UR4, 0x400 ;  /* 0x0000040000047882 */ /* 0x008fe20000000000 */
        /* <DEDUP_REMOVED lines=10> */
[----:B------:R-:W2:Y:S02]  /*07f0*/  FENCE.VIEW.ASYNC.S ;  /* 0x00000000000073c6 */ /* 0x000ea40000000000 */
[----:B--2---:R2:W3:Y:S08]  /*0800*/  SYNCS.EXCH.64 URZ, [UR4+0x50], UR8 ;  /* 0x0000500804ff75b2 */ /* 0x0044f00008000100 */
[----:B------:R2:W1:Y:S01]  /*0810*/  SYNCS.EXCH.64 URZ, [UR4+0x60], UR6 ;  /* 0x0000600604ff75b2 */ /* 0x0004620008000100 */
[----:B------:R2:W1:Y:S01]  /*0820*/  SYNCS.EXCH.64 URZ, [UR4+0x58], UR8 ;  /* 0x0000580804ff75b2 */ /* 0x0004620008000100 */
[----:B------:R2:W1:Y:S01]  /*0830*/  SYNCS.EXCH.64 URZ, [UR4+0x68], UR6 ;  /* 0x0000680604ff75b2 */ /* 0x0004620008000100 */
[----:B------:R-:W-:Y:S01]  /*0840*/  NOP ;  /* 0x0000000000007918 */ /* 0x000fe20000000000 */
.L_x_10:
[----:B------:R-:W4:Y:S01]  /*0850*/  SHFL.IDX PT, R0, R141, RZ, 0x1f ;  /* 0x00001fff8d007589 */ /* 0x000f2200000e0000 */
[----:B------:R-:W-:Y:S01]  /*0860*/  NOP ;  /* 0x0000000000007918 */ /* 0x000fe20000000000 */
[----:B----4-:R-:W-:-:S13]  /*0870*/  ISETP.NE.AND P0, PT, R0, 0x3, PT ;  /* 0x000000030000780c */ /* 0x010fda0003f05270 */
[----:B------:R-:W-:Y:S05]  /*0880*/  @P0 BRA `(.L_x_11) ;  /* 0x00000000002c0947 */ /* 0x000fea0003800000 */
[----:B--23--:R-:W-:Y:S01]  /*0890*/  UMOV UR6, 0x400 ;  /* 0x0000040000067882 */ /* 0x00cfe20000000000 */
[----:B------:R-:W-:Y:S01]  /*08a0*/  UMOV UR4, 0x20 ;  /* 0x0000002000047882 */ /* 0x000fe20000000000 */
[----:B------:R-:W-:Y:S02]  /*08b0*/  ULEA UR6, UR46, UR6, 0x18 ;  /* 0x000000062e067291 */ /* 0x000fe4000f8ec0ff */
[----:B------:R-:W-:-:S04]  /*08c0*/  UIADD3 UR4, UPT, UPT, -UR4, 0x100000, URZ ;  /* 0x0010000004047890 */ /* 0x000fc8000fffe1ff */
[----:B------:R-:W-:Y:S02]  /*08d0*/  USHF.L.U32 UR5, UR4, 0xb, URZ ;  /* 0x0000000b04057899 */ /* 0x000fe400080006ff */
[----:B------:R-:W-:Y:S01]  /*08e0*/  USHF.L.U32 UR4, UR4, 0x1, URZ ;  /* 0x0000000104047899 */ /* 0x000fe200080006ff */
[----:B------:R-:W-:Y:S01]  /*08f0*/  ELECT P0, URZ, PT ;  /* 0x0000000000ff782f */ /* 0x000fe20003800000 */
[----:B------:R-:W2:Y:S10]  /*0900*/  FENCE.VIEW.ASYNC.S ;  /* 0x00000000000073c6 */ /* 0x000eb40000000000 */
[----:B--2---:R4:W2:Y:S01]  /*0910*/  SYNCS.EXCH.64 URZ, [UR6+0x70], UR4 ;  /* 0x0000700406ff75b2 */ /* 0x0048a20008000100 */
[----:B------:R4:W3:Y:S02]  /*0920*/  SYNCS.EXCH.64 URZ, [UR6+0x78], UR4 ;  /* 0x0000780406ff75b2 */ /* 0x0008e40008000100 */
[----:B----4-:R-:W-:Y:S01]  /*0930*/  NOP ;  /* 0x0000000000007918 */ /* 0x010fe20000000000 */
.L_x_11:
[----:B------:R-:W4:Y:S01]  /*0940*/  SHFL.IDX PT, R0, R141, RZ, 0x1f ;  /* 0x00001fff8d007589 */ /* 0x000f2200000e0000 */
[----:B------:R-:W-:Y:S01]  /*0950*/  NOP ;  /* 0x0000000000007918 */ /* 0x000fe20000000000 */
[----:B----4-:R-:W-:-:S13]  /*0960*/  ISETP.NE.AND P0, PT, R0, 0x4, PT ;  /* 0x000000040000780c */ /* 0x010fda0003f05270 */
[----:B------:R-:W-:Y:S05]  /*0970*/  @P0 BRA `(.L_x_12) ;  /* 0x0000000000480947 */ /* 0x000fea0003800000 */
[----:B--23--:R-:W-:Y:S01]  /*0980*/  UMOV UR4, 0x3a0 ;  /* 0x000003a000047882 */ /* 0x00cfe20000000000 */
[----:B------:R-:W-:Y:S01]  /*0990*/  UMOV UR6, 0x400 ;  /* 0x0000040000067882 */ /* 0x000fe20000000000 */
[----:B------:R-:W-:Y:S01]  /*09a0*/  USEL UR4, UR4, 0x320, UP3 ;  /* 0x0000032004047887 */ /* 0x000fe20009800000 */
        /* <DEDUP_REMOVED lines=10> */
[----:B--2---:R4:W2:Y:S08]  /*0a50*/  SYNCS.EXCH.64 URZ, [UR6+0x80], UR8 ;  /* 0x0000800806ff75b2 */ /* 0x0048b00008000100 */
[----:B------:R4:W3:Y:S01]  /*0a60*/  SYNCS.EXCH.64 URZ, [UR6+0x90], UR4 ;  /* 0x0000900406ff75b2 */ /* 0x0008e20008000100 */
[----:B------:R4:W1:Y:S01]  /*0a70*/  SYNCS.EXCH.64 URZ, [UR6+0x88], UR8 ;  /* 0x0000880806ff75b2 */ /* 0x0008620008000100 */
[----:B------:R4:W1:Y:S02]  /*0a80*/  SYNCS.EXCH.64 URZ, [UR6+0x98], UR4 ;  /* 0x0000980406ff75b2 */ /* 0x0008640008000100 */
[----:B----4-:R-:W-:Y:S01]  /*0a90*/  NOP ;  /* 0x0000000000007918 */ /* 0x010fe20000000000 */
.L_x_12:
[----:B------:R-:W4:Y:S01]  /*0aa0*/  SHFL.IDX PT, R0, R141, RZ, 0x1f ;  /* 0x00001fff8d007589 */ /* 0x000f2200000e0000 */
[----:B------:R-:W-:Y:S01]  /*0ab0*/  NOP ;  /* 0x0000000000007918 */ /* 0x000fe20000000000 */
[----:B----4-:R-:W-:-:S13]  /*0ac0*/  ISETP.NE.AND P0, PT, R0, 0x5, PT ;  /* 0x000000050000780c */ /* 0x010fda0003f05270 */
[----:B------:R-:W-:Y:S05]  /*0ad0*/  @P0 BRA `(.L_x_13) ;  /* 0x0000000000540947 */ /* 0x000fea0003800000 */
[----:B--23--:R-:W-:Y:S01]  /*0ae0*/  UMOV UR4, 0x400 ;  /* 0x0000040000047882 */ /* 0x00cfe20000000000 */
        /* <DEDUP_REMOVED lines=14> */
[----:B------:R4:W1:Y:S01]  /*0bd0*/  SYNCS.EXCH.64 URZ, [UR4+0xc8], UR8 ;  /* 0x0000c80804ff75b2 */ /* 0x0008620008000100 */
[----:B------:R4:W1:Y:S01]  /*0be0*/  SYNCS.EXCH.64 URZ, [UR4+0xb0], UR6 ;  /* 0x0000b00604ff75b2 */ /* 0x0008620008000100 */
[----:B------:R4:W1:Y:S01]  /*0bf0*/  SYNCS.EXCH.64 URZ, [UR4+0xd0], UR8 ;  /* 0x0000d00804ff75b2 */ /* 0x0008620008000100 */
[----:B------:R4:W1:Y:S01]  /*0c00*/  SYNCS.EXCH.64 URZ, [UR4+0xb8], UR6 ;  /* 0x0000b80604ff75b2 */ /* 0x0008620008000100 */
[----:B------:R4:W1:Y:S02]  /*0c10*/  SYNCS.EXCH.64 URZ, [UR4+0xd8], UR8 ;  /* 0x0000d80804ff75b2 */ /* 0x0008640008000100 */
[----:B----4-:R-:W-:Y:S01]  /*0c20*/  NOP ;  /* 0x0000000000007918 */ /* 0x010fe20000000000 */
.L_x_13:
[----:B------:R-:W4:Y:S01]  /*0c30*/  SHFL.IDX PT, R0, R141, RZ, 0x1f ;  /* 0x00001fff8d007589 */ /* 0x000f2200000e0000 */
[----:B------:R-:W-:Y:S01]  /*0c40*/  ISETP.NE.OR P1, PT, RZ, UR18, !P1 ;  /* 0x00000012ff007c0c */ /* 0x000fe2000cf25670 */
        /* <DEDUP_REMOVED lines=12> */
[----:B------:R4:W3:Y:S01]  /*0d10*/  SYNCS.EXCH.64 URZ, [UR4+0xf0], UR6 ;  /* 0x0000f00604ff75b2 */ /* 0x0008e20008000100 */
[----:B------:R4:W1:Y:S01]  /*0d20*/  SYNCS.EXCH.64 URZ, [UR4+0xe8], UR6 ;  /* 0x0000e80604ff75b2 */ /* 0x0008620008000100 */
[----:B------:R4:W1:Y:S02]  /*0d30*/  SYNCS.EXCH.64 URZ, [UR4+0xf8], UR6 ;  /* 0x0000f80604ff75b2 */ /* 0x0008640008000100 */
[----:B----4-:R-:W-:Y:S01]  /*0d40*/  NOP ;  /* 0x0000000000007918 */ /* 0x010fe20000000000 */
.L_x_14:
[----:B------:R-:W-:Y:S01]  /*0d50*/  VOTEU.ALL UP0, P1 ;  /* 0x0000000000ff7886 */ /* 0x000fe20000800000 */
[----:B--23--:R-:W-:Y:S01]  /*0d60*/  UMOV UR4, 0x20 ;  /* 0x0000002000047882 */ /* 0x00cfe20000000000 */
[----:B------:R-:W2:Y:S01]  /*0d70*/  LDCU UR7, c[0x0][0x36c] ;  /* 0x00006d80ff0777ac */ /* 0x000ea20008000800 */
[----:B------:R-:W-:Y:S01]  /*0d80*/  NOP ;  /* 0x0000000000007918 */ /* 0x000fe20000000000 */
[----:B------:R-:W-:Y:S01]  /*0d90*/  LOP3.LUT R0, R154, 0x1f, RZ, 0xc0, !PT ;  /* 0x0000001f9a007812 */ /* 0x000fe200078ec0ff */
[----:B------:R-:W-:Y:S01]  /*0da0*/  @!UP0 UMOV UR6, 0x400 ;  /* 0x0000040000068882 */ /* 0x000fe20000000000 */
[----:B------:R-:W-:-:S04]  /*0db0*/  @!UP0 UIADD3 UR4, UPT, UPT, -UR4, 0x100000, URZ ;  /* 0x0010000004048890 */ /* 0x000fc8000fffe1ff */
[----:B------:R-:W-:Y:S02]  /*0dc0*/  @!UP0 USHF.L.U32 UR5, UR4, 0xb, URZ ;  /* 0x0000000b04058899 */ /* 0x000fe400080006ff */
[----:B------:R-:W-:Y:S02]  /*0dd0*/  @!UP0 USHF.L.U32 UR4, UR4, 0x1, URZ ;  /* 0x0000000104048899 */ /* 0x000fe400080006ff */
[----:B------:R-:W-:Y:S01]  /*0de0*/  @!UP0 ULEA UR6, UR46, UR6, 0x18 ;  /* 0x000000062e068291 */ /* 0x000fe2000f8ec0ff */
[----:B------:R-:W-:Y:S01]  /*0df0*/  VOTEU.ALL UP0, P1 ;  /* 0x0000000000ff7886 */ /* 0x000fe20000800000 */
[----:B------:R-:W-:Y:S02]  /*0e00*/  UISETP.NE.AND UP4, UPT, UR18, URZ, UPT ;  /* 0x000000ff1200728c */ /* 0x000fe4000bf85270 */
[----:B--2---:R-:W-:Y:S01]  /*0e10*/  UISETP.EQ.U32.AND UP5, UPT, UR7, 0x1, UPT ;  /* 0x000000010700788c */ /* 0x004fe2000bfa2070 */
[----:B------:R-:W2:Y:S07]  /*0e20*/  FENCE.VIEW.ASYNC.S ;  /* 0x00000000000073c6 */ /* 0x000eae0000000000 */
[----:B--2---:R2:W3:Y:S01]  /*0e30*/  @!UP0 SYNCS.EXCH.64 URZ, [UR6+0x100], UR4 ;  /* 0x0001000406ff85b2 */ /* 0x0044e20008000100 */
[----:B------:R-:W-:Y:S05]  /*0e40*/  BRA.U !UP5, `(.L_x_15) ;  /* 0x000000010d087547 */ /* 0x000fea000b800000 */
[----:B-1-3--:R-:W-:Y:S01]  /*0e50*/  UCGABAR_ARV ;  /* 0x00000000000079c7 */ /* 0x00afe20008000000 */
[----:B------:R-:W-:Y:S05]  /*0e60*/  BRA `(.L_x_16) ;  /* 0x0000000000047947 */ /* 0x000fea0003800000 */
.L_x_15:
[----:B-1-3--:R-:W-:Y:S01]  /*0e70*/  NOP ;  /* 0x0000000000007918 */ /* 0x00afe20000000000 */
.L_x_16:
[----:B------:R-:W1:Y:S01]  /*0e80*/  S2UR UR23, SR_CTAID.X ;  /* 0x00000000001779c3 */ /* 0x000e620000002500 */
[----:B------:R-:W-:-:S05]  /*0e90*/  CS2R.32 R142, SR_CgaSize ;  /* 0x00000000008e7805 */ /* 0x000fca0000008a00 */
[----:B------:R-:W-:-:S05]  /*0ea0*/  IMAD R142, R142, -0xa0, RZ ;  /* 0xffffff608e8e7824 */ /* 0x000fca00078e02ff */
[----:B--2---:R-:W-:-:S14]  /*0eb0*/  R2UR UR5, R142 ;  /* 0x000000008e0572ca */ /* 0x004fdc00000e0000 */
[----:B------:R-:W2:Y:S01]  /*0ec0*/  LDCU UR5, c[0x0][UR5+0x2b0] ;  /* 0x00005600050577ac */ /* 0x000ea20008000800 */
[----:B------:R-:W-:-:S05]  /*0ed0*/  CS2R.32 R142, SR_CgaSize ;  /* 0x00000000008e7805 */ /* 0x000fca0000008a00 */
[----:B------:R-:W-:-:S05]  /*0ee0*/  IMAD R142, R142, -0xa0, RZ ;  /* 0xffffff608e8e7824 */ /* 0x000fca00078e02ff */
[----:B------:R-:W-:-:S14]  /*0ef0*/  R2UR UR4, R142 ;  /* 0x000000008e0472ca */ /* 0x000fdc00000e0000 */
[----:B------:R-:W3:Y:S01]  /*0f00*/  LDCU UR4, c[0x0][UR4+0x2b4] ;  /* 0x00005680040477ac */ /* 0x000ee20008000800 */
[----:B------:R-:W4:Y:S01]  /*0f10*/  S2UR UR7, SR_CTAID.Y ;  /* 0x00000000000779c3 */ /* 0x000f220000002600 */
[----:B------:R-:W-:-:S05]  /*0f20*/  CS2R.32 R142, SR_CgaSize ;  /* 0x00000000008e7805 */ /* 0x000fca0000008a00 */
[----:B------:R-:W-:-:S05]  /*0f30*/  IMAD R142, R142, -0xa0, RZ ;  /* 0xffffff608e8e7824 */ /* 0x000fca00078e02ff */
[----:B------:R-:W-:-:S14]  /*0f40*/  R2UR UR8, R142 ;  /* 0x000000008e0872ca */ /* 0x000fdc00000e0000 */
[----:B------:R-:W3:Y:S01]  /*0f50*/  LDCU UR8, c[0x0][UR8+0x2a0] ;  /* 0x00005400080877ac */ /* 0x000ee20008000800 */
[----:B------:R-:W-:Y:S01]  /*0f60*/  UISETP.GT.U32.AND UP0, UPT, UR33, 0xffff, UPT ;  /* 0x0000ffff2100788c */ /* 0x000fe2000bf04070 */
[----:B------:R-:W3:Y:S01]  /*0f70*/  LDCU UR19, c[0x0][0xb24] ;  /* 0x00016480ff1377ac */ /* 0x000ee20008000800 */
[----:B------:R-:W1:Y:S01]  /*0f80*/  S2UR UR36, SR_CTAID.Z ;  /* 0x00000000002479c3 */ /* 0x000e620000002700 */
[----:B------:R-:W-:-:S05]  /*0f90*/  CS2R.32 R142, SR_CgaSize ;  /* 0x00000000008e7805 */ /* 0x000fca0000008a00 */
[----:B------:R-:W-:-:S05]  /*0fa0*/  IMAD R142, R142, -0xa0, RZ ;  /* 0xffffff608e8e7824 */ /* 0x000fca00078e02ff */
[----:B------:R-:W-:-:S14]  /*0fb0*/  R2UR UR63, R142 ;  /* 0x000000008e3f72ca */ /* 0x000fdc00000e0000 */
[----:B------:R-:W3:Y:S01]  /*0fc0*/  LDCU UR63, c[0x0][UR63+0x2a4] ;  /* 0x000054803f3f77ac */ /* 0x000ee20008000800 */
[----:B------:R-:W-:Y:S01]  /*0fd0*/  USHF.L.U32 UR22, UR46, 0xb, URZ ;  /* 0x0000000b2e167899 */ /* 0x000fe200080006ff */
[----:B-1----:R-:W-:Y:S01]  /*0fe0*/  I2FP.F32.U32 R3, UR23 ;  /* 0x0000001700037c45 */ /* 0x002fe20008201000 */
[----:B------:R-:W-:Y:S01]  /*0ff0*/  UMOV UR30, 0x5 ;  /* 0x00000005001e7882 */ /* 0x000fe20000000000 */
[----:B------:R-:W1:Y:S03]  /*1000*/  LDCU UR42, c[0x0][0xb24] ;  /* 0x00016480ff2a77ac */ /* 0x000e660008000800 */
[----:B--2---:R-:W-:Y:S01]  /*1010*/  FMUL R3, R3, UR5 ;  /* 0x0000000503037c20 */ /* 0x004fe20008400000 */
[----:B------:R-:W-:Y:S01]  /*1020*/  USEL UR5, UR33, 0xffff, !UP0 ;  /* 0x0000ffff21057887 */ /* 0x000fe2000c000000 */
[----:B----4-:R-:W-:Y:S01]  /*1030*/  I2FP.F32.U32 R2, UR7 ;  /* 0x0000000700027c45 */ /* 0x010fe20008201000 */
[----:B------:R-:W2:Y:S03]  /*1040*/  LDCU UR29, c[0x0][0xb30] ;  /* 0x00016600ff1d77ac */ /* 0x000ea60008000800 */
[----:B------:R-:W4:Y:S01]  /*1050*/  F2I.U32.TRUNC.NTZ R3, R3 ;  /* 0x0000000300037305 */ /* 0x000f22000020f000 */
[----:B---3--:R-:W-:Y:S01]  /*1060*/  FMUL R2, R2, UR4 ;  /* 0x0000000402027c20 */ /* 0x008fe20008400000 */
[----:B------:R-:W-:-:S02]  /*1070*/  ULOP3.LUT UR21, UR5, 0xffff, URZ, 0xc0, !UPT ;  /* 0x0000ffff05157892 */ /* 0x000fc4000f8ec0ff */
[----:B------:R-:W-:Y:S01]  /*1080*/  UISETP.GE.AND UP2, UPT, UR19, 0x1, UPT ;  /* 0x000000011300788c */ /* 0x000fe2000bf46270 */
[----:B------:R-:W-:-:S03]  /*1090*/  UMOV UR20, UR7 ;  /* 0x0000000700147c82 */ /* 0x000fc60008000000 */
[----:B------:R-:W3:Y:S01]  /*10a0*/  F2I.U32.TRUNC.NTZ R2, R2 ;  /* 0x0000000200027305 */ /* 0x000ee2000020f000 */
[----:B------:R-:W-:Y:S01]  /*10b0*/  UMOV UR16, UR23 ;  /* 0x0000001700107c82 */ /* 0x000fe20008000000 */
[----:B----4-:R-:W-:Y:S02]  /*10c0*/  R2UR UR4, R3 ;  /* 0x00000000030472ca */ /* 0x010fe400000e0000 */
[----:B------:R-:W-:Y:S02]  /*10d0*/  PRMT R3, RZ, 0x7610, R3 ;  /* 0x00007610ff037816 */ /* 0x000fe40000000003 */
[----:B---3--:R-:W-:Y:S02]  /*10e0*/  R2UR UR6, R2 ;  /* 0x00000000020672ca */ /* 0x008fe400000e0000 */
[----:B------:R-:W-:-:S07]  /*10f0*/  PRMT R2, RZ, 0x7610, R2 ;  /* 0x00007610ff027816 */ /* 0x000fce0000000002 */
[----:B------:R-:W-:-:S04]  /*1100*/  UIADD3 UR5, UPT, UPT, -UR4, URZ, URZ ;  /* 0x000000ff04057290 */ /* 0x000fc8000fffe1ff */
[----:B------:R-:W-:Y:S02]  /*1110*/  UIMAD UR5, UR8, UR5, UR23 ;  /* 0x00000005080572a4 */ /* 0x000fe4000f8e0217 */
[----:B------:R-:W-:-:S04]  /*1120*/  UIADD3 UR4, UPT, UPT, -UR6, URZ, URZ ;  /* 0x000000ff06047290 */ /* 0x000fc8000fffe1ff */
[----:B------:R-:W-:Y:S01]  /*1130*/  IMAD.U32 R142, RZ, RZ, UR5 ;  /* 0x00000005ff8e7e24 */ /* 0x000fe2000f8e00ff */
[----:B------:R-:W-:Y:S01]  /*1140*/  UIMAD UR63, UR63, UR4, UR7 ;  /* 0x000000043f3f72a4 */ /* 0x000fe2000f8e0207 */
[----:B-12---:R-:W-:Y:S11]  /*1150*/  BRA.U UP4, `(.L_x_17) ;  /* 0x0000000104407547 */ /* 0x006ff6000b800000 */
[----:B------:R-:W-:-:S13]  /*1160*/  R2UR UR4, R142 ;  /* 0x000000008e0472ca */ /* 0x000fda00000e0000 */
[----:B------:R-:W-:Y:S02]  /*1170*/  UISETP.GT.U32.AND UP0, UPT, UR4, 0x1, UPT ;  /* 0x000000010400788c */ /* 0x000fe4000bf04070 */
[----:B------:R-:W-:Y:S02]  /*1180*/  ULOP3.LUT UR4, UR4, 0xfffffffe, URZ, 0xc0, !UPT ;  /* 0xfffffffe04047892 */ /* 0x000fe4000f8ec0ff */
[----:B------:R-:W-:Y:S02]  /*1190*/  UISETP.NE.AND UP1, UPT, UR63, URZ, UP0 ;  /* 0x000000ff3f00728c */ /* 0x000fe40008725270 */
[----:B------:R-:W-:Y:S02]  /*11a0*/  UISETP.NE.AND UP0, UPT, UR63, 0x1, UP0 ;  /* 0x000000013f00788c */ /* 0x000fe40008705270 */
[----:B------:R-:W-:Y:S02]  /*11b0*/  USEL UR7, URZ, 0x1, UP1 ;  /* 0x00000001ff077887 */ /* 0x000fe40008800000 */
[----:B------:R-:W-:-:S02]  /*11c0*/  USEL UR6, URZ, 0x4, UP0 ;  /* 0x00000004ff067887 */ /* 0x000fc40008000000 */
[----:B------:R-:W-:Y:S02]  /*11d0*/  USEL UR5, URZ, 0x2, UP1 ;  /* 0x00000002ff057887 */ /* 0x000fe40008800000 */
[----:B------:R-:W-:Y:S02]  /*11e0*/  ULEA UR4, UR63, UR4, 0x1 ;  /* 0x000000043f047291 */ /* 0x000fe4000f8e08ff */
[----:B------:R-:W-:Y:S02]  /*11f0*/  USEL UR8, URZ, 0x8, UP0 ;  /* 0x00000008ff087887 */ /* 0x000fe40008000000 */
[----:B------:R-:W-:-:S03]  /*1200*/  UIADD3 UR5, UPT, UPT, UR5, UR6, UR7 ;  /* 0x0000000605057290 */ /* 0x000fc6000fffe007 */
[----:B------:R-:W-:Y:S01]  /*1210*/  UMOV UR6, 0x3 ;  /* 0x0000000300067882 */ /* 0x000fe20000000000 */
[----:B------:R-:W-:Y:S02]  /*1220*/  UIADD3 UR5, UPT, UPT, UR5, UR8, URZ ;  /* 0x0000000805057290 */ /* 0x000fe4000fffe0ff */
[----:B------:R-:W-:-:S04]  /*1230*/  USHF.L.U32 UR4, UR6, UR4, URZ ;  /* 0x0000000406047299 */ /* 0x000fc800080006ff */
[----:B------:R-:W-:Y:S02]  /*1240*/  MOV R3, UR5 ;  /* 0x0000000500037c02 */ /* 0x000fe40008000f00 */
[----:B------:R-:W-:Y:S02]  /*1250*/  IMAD.U32 R2, RZ, RZ, UR4 ;  /* 0x00000004ff027e24 */ /* 0x000fe4000f8e00ff */
.L_x_17:
[----:B------:R-:W-:Y:S05]  /*1260*/  BRA.U !UP2, `(.L_x_18) ;  /* 0x000000010ad47547 */ /* 0x000fea000b800000 */
[----:B------:R-:W1:Y:S01]  /*1270*/  LDCU.128 UR24, c[0x0][0xb10] ;  /* 0x00016200ff1877ac */ /* 0x000e620008000c00 */
[----:B------:R-:W2:Y:S01]  /*1280*/  LDCU UR6, c[0x0][0x370] ;  /* 0x00006e00ff0677ac */ /* 0x000ea20008000800 */
[----:B------:R-:W3:Y:S01]  /*1290*/  LDCU UR5, c[0x0][0x374] ;  /* 0x00006e80ff0577ac */ /* 0x000ee20008000800 */
[----:B------:R-:W4:Y:S01]  /*12a0*/  LDCU UR28, c[0x0][0xb0c] ;  /* 0x00016180ff1c77ac */ /* 0x000f220008000800 */
[----:B------:R-:W4:Y:S01]  /*12b0*/  LDCU UR4, c[0x0][0xb20] ;  /* 0x00016400ff0477ac */ /* 0x000f220008000800 */
[----:B------:R-:W4:Y:S01]  /*12c0*/  LDCU.64 UR8, c[0x0][0xb28] ;  /* 0x00016500ff0877ac */ /* 0x000f220008000a00 */
[----:B-1----:R-:W-:Y:S02]  /*12d0*/  UISETP.NE.AND UP0, UPT, UR26, 0x1, UPT ;  /* 0x000000011a00788c */ /* 0x002fe4000bf05270 */
[----:B---3--:R-:W-:Y:S02]  /*12e0*/  UIMAD.WIDE.U32 UR10, UR5, UR27, URZ ;  /* 0x0000001b050a72a5 */ /* 0x008fe4000f8e00ff */
[----:B--2---:R-:W-:-:S02]  /*12f0*/  UIMAD.WIDE.U32 UR12, UR6, UR24, URZ ;  /* 0x00000018060c72a5 */ /* 0x004fc4000f8e00ff */
[----:B----4-:R-:W-:Y:S02]  /*1300*/  UISETP.NE.AND UP1, UPT, UR28, 0x1, UPT ;  /* 0x000000011c00788c */ /* 0x010fe4000bf25270 */
[----:B------:R-:W-:Y:S01]  /*1310*/  UISETP.NE.AND UP2, UPT, UR19, 0x1, UPT ;  /* 0x000000011300788c */ /* 0x000fe2000bf45270 */
[----:B------:R-:W-:Y:S02]  /*1320*/  UMOV UR10, UR11 ;  /* 0x0000000b000a7c82 */ /* 0x000fe40008000000 */
[----:B------:R-:W-:Y:S01]  /*1330*/  UMOV UR12, UR13 ;  /* 0x0000000d000c7c82 */ /* 0x000fe20008000000 */
[----:B------:R-:W-:Y:S02]  /*1340*/  @UP0 USHF.R.U32.HI UR5, URZ, UR4, UR10 ;  /* 0x00000004ff050299 */ /* 0x000fe4000801160a */
[----:B------:R-:W-:Y:S02]  /*1350*/  UIMAD.WIDE.U32 UR16, UR20, UR27, URZ ;  /* 0x0000001b141072a5 */ /* 0x000fe4000f8e00ff */
[----:B------:R-:W-:-:S02]  /*1360*/  UIMAD.WIDE.U32 UR10, UR5, UR8, URZ ;  /* 0x00000008050a72a5 */ /* 0x000fc4000f8e00ff */
[----:B------:R-:W-:Y:S02]  /*1370*/  @UP1 USHF.R.U32.HI UR6, URZ, UR25, UR12 ;  /* 0x00000019ff061299 */ /* 0x000fe4000801160c */
[----:B------:R-:W-:Y:S02]  /*1380*/  UIMAD.WIDE.U32 UR14, UR23, UR24, URZ ;  /* 0x00000018170e72a5 */ /* 0x000fe4000f8e00ff */
[----:B------:R-:W-:Y:S01]  /*1390*/  UIMAD.WIDE.U32 UR12, UR6, UR8, URZ ;  /* 0x00000008060c72a5 */ /* 0x000fe2000f8e00ff */
[----:B------:R-:W-:Y:S01]  /*13a0*/  UMOV UR16, UR17 ;  /* 0x0000001100107c82 */ /* 0x000fe20008000000 */
[----:B------:R-:W-:Y:S01]  /*13b0*/  UMOV UR10, UR11 ;  /* 0x0000000b000a7c82 */ /* 0x000fe20008000000 */
[----:B------:R-:W-:Y:S02]  /*13c0*/  USHF.R.U32.HI UR16, URZ, UR4, UR16 ;  /* 0x00000004ff107299 */ /* 0x000fe40008011610 */
[----:B------:R-:W-:Y:S02]  /*13d0*/  @UP2 USHF.R.U32.HI UR5, URZ, UR9, UR10 ;  /* 0x00000009ff052299 */ /* 0x000fe4000801160a */
[----:B------:R-:W-:Y:S01]  /*13e0*/  UMOV UR7, UR13 ;  /* 0x0000000d00077c82 */ /* 0x000fe20008000000 */
[----:B------:R-:W-:Y:S01]  /*13f0*/  UMOV UR14, UR15 ;  /* 0x0000000f000e7c82 */ /* 0x000fe20008000000 */
[----:B------:R-:W-:-:S02]  /*1400*/  @UP2 USHF.R.U32.HI UR6, URZ, UR9, UR7 ;  /* 0x00000009ff062299 */ /* 0x000fc40008011607 */
[----:B------:R-:W-:Y:S02]  /*1410*/  USHF.R.U32.HI UR14, URZ, UR25, UR14 ;  /* 0x00000019ff0e7299 */ /* 0x000fe4000801160e */
[----:B------:R-:W-:Y:S02]  /*1420*/  USEL UR4, UR20, UR16, !UP0 ;  /* 0x0000001014047287 */ /* 0x000fe4000c000000 */
[----:B------:R-:W-:Y:S02]  /*1430*/  UIMAD UR7, UR5, UR19, URZ ;  /* 0x00000013050772a4 */ /* 0x000fe4000f8e02ff */
[----:B------:R-:W-:Y:S02]  /*1440*/  USEL UR5, UR23, UR14, !UP1 ;  /* 0x0000000e17057287 */ /* 0x000fe4000c800000 */
[----:B------:R-:W-:Y:S02]  /*1450*/  UIMAD UR12, UR6, UR19, URZ ;  /* 0x00000013060c72a4 */ /* 0x000fe4000f8e02ff */
[----:B------:R-:W-:-:S02]  /*1460*/  UISETP.GE.AND UP0, UPT, UR4, UR7, UPT ;  /* 0x000000070400728c */ /* 0x000fc4000bf06270 */
[----:B------:R-:W-:Y:S02]  /*1470*/  UIMAD.WIDE.U32 UR10, UR4, UR8, URZ ;  /* 0x00000008040a72a5 */ /* 0x000fe4000f8e00ff */
[----:B------:R-:W-:Y:S02]  /*1480*/  UISETP.GE.OR UP0, UPT, UR5, UR12, UP0 ;  /* 0x0000000c0500728c */ /* 0x000fe40008706670 */
[----:B------:R-:W-:Y:S02]  /*1490*/  UIMAD.WIDE.U32 UR12, UR5, UR8, URZ ;  /* 0x00000008050c72a5 */ /* 0x000fe4000f8e00ff */
[----:B------:R-:W-:Y:S01]  /*14a0*/  UIADD3 UR10, UPT, UPT, -UR4, URZ, URZ ;  /* 0x000000ff040a7290 */ /* 0x000fe2000fffe1ff */
[----:B------:R-:W-:Y:S01]  /*14b0*/  UMOV UR8, UR11 ;  /* 0x0000000b00087c82 */ /* 0x000fe20008000000 */
[----:B------:R-:W-:Y:S02]  /*14c0*/  UIADD3 UR16, UPT, UPT, -UR5, URZ, URZ ;  /* 0x000000ff05107290 */ /* 0x000fe4000fffe1ff */
[----:B------:R-:W-:-:S03]  /*14d0*/  USHF.R.U32.HI UR8, URZ, UR9, UR8 ;  /* 0x00000009ff087299 */ /* 0x000fc60008011608 */
[----:B------:R-:W-:Y:S01]  /*14e0*/  @!UP0 UMOV UR7, UR13 ;  /* 0x0000000d00078c82 */ /* 0x000fe20008000000 */
[----:B------:R-:W-:Y:S02]  /*14f0*/  UIMAD UR20, UR26, UR10, UR20 ;  /* 0x0000000a1a1472a4 */ /* 0x000fe4000f8e0214 */
[----:B------:R-:W-:Y:S02]  /*1500*/  USEL UR8, UR4, UR8, !UP2 ;  /* 0x0000000804087287 */ /* 0x000fe4000d000000 */
[----:B------:R-:W-:Y:S02]  /*1510*/  @!UP0 USHF.R.U32.HI UR7, URZ, UR9, UR7 ;  /* 0x00000009ff078299 */ /* 0x000fe40008011607 */
[----:B------:R-:W-:Y:S02]  /*1520*/  UIADD3 UR9, UPT, UPT, -UR8, URZ, URZ ;  /* 0x000000ff08097290 */ /* 0x000fe4000fffe1ff */
[----:B------:R-:W-:Y:S02]  /*1530*/  @!UP0 USEL UR7, UR5, UR7, !UP2 ;  /* 0x0000000705078287 */ /* 0x000fe4000d000000 */
[----:B------:R-:W-:-:S02]  /*1540*/  UIMAD UR9, UR19, UR9, UR4 ;  /* 0x00000009130972a4 */ /* 0x000fc4000f8e0204 */
[----:B------:R-:W-:Y:S02]  /*1550*/  @!UP0 UIADD3 UR8, UPT, UPT, UR8, -UR7, URZ ;  /* 0x8000000708088290 */ /* 0x000fe4000fffe0ff */
[----:B------:R-:W-:Y:S02]  /*1560*/  @!UP0 UIMAD UR6, UR9, UR6, UR7 ;  /* 0x00000006090682a4 */ /* 0x000fe4000f8e0207 */
[----:B------:R-:W-:Y:S02]  /*1570*/  @!UP0 UIMAD UR4, UR8, UR19, UR5 ;  /* 0x00000013080482a4 */ /* 0x000fe4000f8e0205 */
[----:B------:R-:W-:Y:S02]  /*1580*/  UIMAD UR16, UR28, UR16, UR23 ;  /* 0x000000101c1072a4 */ /* 0x000fe4000f8e0217 */
[----:B------:R-:W-:Y:S01]  /*1590*/  UIMAD UR20, UR4, UR26, UR20 ;  /* 0x0000001a041472a4 */ /* 0x000fe2000f8e0214 */
[----:B------:R-:W-:Y:S02]  /*15a0*/  @!UP0 UMOV UR5, UR6 ;  /* 0x0000000600058c82 */ /* 0x000fe40008000000 */
[----:B------:R-:W-:-:S12]  /*15b0*/  UIMAD UR16, UR5, UR28, UR16 ;  /* 0x0000001c051072a4 */ /* 0x000fd8000f8e0210 */
.L_x_18:
[----:B------:R-:W-:Y:S02]  /*15c0*/  UISETP.NE.AND UP1, UPT, UR29, 0x1, UPT ;  /* 0x000000011d00788c */ /* 0x000fe4000bf25270 */
[----:B------:R-:W-:Y:S02]  /*15d0*/  UISETP.NE.AND UP0, UPT, UR18, 0x2, UPT ;  /* 0x000000021200788c */ /* 0x000fe4000bf05270 */
[----:B------:R-:W-:Y:S02]  /*15e0*/  ULOP3.LUT UR24, UR22, 0x1000, URZ, 0xc0, !UPT ;  /* 0x0000100016187892 */ /* 0x000fe4000f8ec0ff */
[----:B------:R-:W-:-:S03]  /*15f0*/  USHF.L.U32 UR21, UR30, UR21, URZ ;  /* 0x000000151e157299 */ /* 0x000fc600080006ff */
[----:B------:R-:W-:Y:S09]  /*1600*/  BRA.U UP1, `(.L_x_19) ;  /* 0x0000000101447547 */ /* 0x000ff2000b800000 */
[----:B------:R-:W1:Y:S01]  /*1610*/  LDCU.128 UR8, c[0x0][0xb10] ;  /* 0x00016200ff0877ac */ /* 0x000e620008000c00 */
[----:B------:R-:W2:Y:S01]  /*1620*/  LDCU UR12, c[0x0][0xb0c] ;  /* 0x00016180ff0c77ac */ /* 0x000ea20008000800 */
[----:B------:R-:W3:Y:S01]  /*1630*/  LDCU UR13, c[0x0][0xb20] ;  /* 0x00016400ff0d77ac */ /* 0x000ee20008000800 */
[----:B-1----:R-:W-:Y:S02]  /*1640*/  UIMAD.WIDE.U32 UR6, UR16, UR8, URZ ;  /* 0x00000008100672a5 */ /* 0x002fe4000f8e00ff */
[----:B------:R-:W-:Y:S02]  /*1650*/  UIMAD.WIDE.U32 UR4, UR20, UR11, URZ ;  /* 0x0000000b140472a5 */ /* 0x000fe4000f8e00ff */
[----:B--2---:R-:W-:Y:S02]  /*1660*/  UISETP.NE.AND UP2, UPT, UR12, 0x1, UPT ;  /* 0x000000010c00788c */ /* 0x004fe4000bf45270 */
[----:B------:R-:W-:Y:S01]  /*1670*/  UISETP.NE.AND UP1, UPT, UR10, 0x1, UPT ;  /* 0x000000010a00788c */ /* 0x000fe2000bf25270 */
[----:B------:R-:W-:-:S02]  /*1680*/  UMOV UR6, UR7 ;  /* 0x0000000700067c82 */ /* 0x000fc40008000000 */
[----:B------:R-:W-:Y:S01]  /*1690*/  UMOV UR4, UR5 ;  /* 0x0000000500047c82 */ /* 0x000fe20008000000 */
[----:B------:R-:W-:Y:S02]  /*16a0*/  USHF.R.U32.HI UR6, URZ, UR9, UR6 ;  /* 0x00000009ff067299 */ /* 0x000fe40008011606 */
[----:B---3--:R-:W-:Y:S02]  /*16b0*/  USHF.R.U32.HI UR4, URZ, UR13, UR4 ;  /* 0x0000000dff047299 */ /* 0x008fe40008011604 */
[----:B------:R-:W-:Y:S02]  /*16c0*/  USEL UR5, UR16, UR6, !UP2 ;  /* 0x0000000610057287 */ /* 0x000fe4000d000000 */
[----:B------:R-:W-:-:S04]  /*16d0*/  USEL UR4, UR20, UR4, !UP1 ;  /* 0x0000000414047287 */ /* 0x000fc8000c800000 */
[----:B------:R-:W-:Y:S02]  /*16e0*/  UIADD3 UR6, UPT, UPT, -UR4, UR5, URZ ;  /* 0x0000000504067290 */ /* 0x000fe4000fffe1ff */
[----:B------:R-:W-:Y:S02]  /*16f0*/  UIADD3 UR4, UPT, UPT, UR4, -UR5, URZ ;  /* 0x8000000504047290 */ /* 0x000fe4000fffe0ff */
[----:B------:R-:W-:Y:S02]  /*1700*/  UIMAD UR20, UR6, UR10, UR20 ;  /* 0x0000000a061472a4 */ /* 0x000fe4000f8e0214 */
[----:B------:R-:W-:-:S12]  /*1710*/  UIMAD UR16, UR4, UR12, UR16 ;  /* 0x0000000c041072a4 */ /* 0x000fd8000f8e0210 */
.L_x_19:
[----:B------:R-:W-:Y:S05]  /*1720*/  BRA.U !UP5, `(.L_x_20) ;  /* 0x000000010d0c7547 */ /* 0x000fea000b800000 */
[----:B------:R-:W-:Y:S01]  /*1730*/  UCGABAR_WAIT ;  /* 0x0000000000007dc7 */ /* 0x000fe20008000000 */
[----:B------:R-:W-:Y:S01]  /*1740*/  CCTL.IVALL ;  /* 0x00000000ff00798f */ /* 0x000fe20002000000 */
[----:B------:R-:W-:Y:S05]  /*1750*/  BRA `(.L_x_21) ;  /* 0x0000000000047947 */ /* 0x000fea0003800000 */
.L_x_20:
[----:B------:R-:W-:Y:S06]  /*1760*/  BAR.SYNC.DEFER_BLOCKING 0x0 ;  /* 0x0000000000007b1d */ /* 0x000fec0000010000 */
.L_x_21:
[----:B------:R-:W-:Y:S05]  /*1770*/  BRA.U UP0, `(.L_x_22) ;  /* 0x0000001500107547 */ /* 0x000fea000b800000 */
[----:B------:R-:W1:Y:S01]  /*1780*/  LDCU UR6, c[0x0][0x38c] ;  /* 0x00007180ff0677ac */ /* 0x000e620008000800 */
[----:B------:R-:W-:Y:S01]  /*1790*/  PLOP3.LUT P1, PT, PT, PT, UP3, 0x80, 0x8 ;  /* 0x000000000008781c */ /* 0x000fe20003f2f038 */
[----:B------:R-:W-:Y:S01]  /*17a0*/  IMAD.MOV.U32 R12, RZ, RZ, 0x1 ;  /* 0x00000001ff0c7424 */ /* 0x000fe200078e00ff */
[----:B------:R-:W-:Y:S01]  /*17b0*/  ISETP.NE.AND P2, PT, R0, RZ, P3 ;  /* 0x000000ff0000720c */ /* 0x000fe20001f45270 */
[----:B------:R-:W-:Y:S01]  /*17c0*/  USHF.L.U32 UR7, UR23, 0x7, URZ ;  /* 0x0000000717077899 */ /* 0x000fe200080006ff */
[----:B------:R-:W-:Y:S01]  /*17d0*/  PLOP3.LUT P1, PT, P1, PT, PT, 0x8, 0x80 ;  /* 0x000000000080781c */ /* 0x000fe20000f2e170 */
[----:B------:R-:W-:Y:S01]  /*17e0*/  USHF.L.U32 UR47, UR23, 0x6, URZ ;  /* 0x00000006172f7899 */ /* 0x000fe200080006ff */
[----:B------:R-:W-:Y:S01]  /*17f0*/  CS2R R10, SRZ ;  /* 0x00000000000a7805 */ /* 0x000fe2000001ff00 */
[----:B------:R-:W-:Y:S01]  /*1800*/  UISETP.NE.AND UP1, UPT, UR18, URZ, UPT ;  /* 0x000000ff1200728c */ /* 0x000fe2000bf25270 */
[----:B------:R-:W-:Y:S01]  /*1810*/  IMAD.MOV.U32 R9, RZ, RZ, RZ ;  /* 0x000000ffff097224 */ /* 0x000fe200078e00ff */
[----:B------:R-:W2:Y:S01]  /*1820*/  LDCU UR39, c[0x0][0x370] ;  /* 0x00006e00ff2777ac */ /* 0x000ea20008000800 */
[----:B------:R-:W-:Y:S01]  /*1830*/  IMAD.MOV.U32 R8, RZ, RZ, 0x1 ;  /* 0x00000001ff087424 */ /* 0x000fe200078e00ff */
[----:B------:R-:W3:Y:S01]  /*1840*/  LDCU.64 UR26, c[0x0][0x348] ;  /* 0x00006900ff1a77ac */ /* 0x000ee20008000a00 */
[----:B-1----:R-:W-:-:S02]  /*1850*/  UIADD3 UR5, UPT, UPT, UR6, 0x3f, URZ ;  /* 0x0000003f06057890 */ /* 0x002fc4000fffe0ff */
[----:B------:R-:W-:Y:S02]  /*1860*/  UIADD3 UR48, UPT, UPT, UR6, 0x7e, URZ ;  /* 0x0000007e06307890 */ /* 0x000fe4000fffe0ff */
[----:B------:R-:W-:Y:S01]  /*1870*/  USHF.R.S32.HI UR4, URZ, 0x1f, UR5 ;  /* 0x0000001fff047899 */ /* 0x000fe20008011405 */
[----:B------:R-:W1:Y:S03]  /*1880*/  LDCU UR38, c[0x0][0x374] ;  /* 0x00006e80ff2677ac */ /* 0x000e660008000800 */
[----:B------:R-:W-:Y:S02]  /*1890*/  ULEA.HI UR4, UR4, UR5, URZ, 0x6 ;  /* 0x0000000504047291 */ /* 0x000fe4000f8f30ff */
[----:B------:R-:W-:Y:S02]  /*18a0*/  UIADD3 UR5, UPT, UPT, UR6, -0x1, URZ ;  /* 0xffffffff06057890 */ /* 0x000fe4000fffe0ff */
[----:B------:R-:W-:-:S02]  /*18b0*/  USHF.R.S32.HI UR41, URZ, 0x6, UR4 ;  /* 0x00000006ff297899 */ /* 0x000fc40008011404 */
[----:B------:R-:W-:Y:S02]  /*18c0*/  UISETP.GE.U32.AND UP2, UPT, UR5, -0x7f, UPT ;  /* 0xffffff810500788c */ /* 0x000fe4000bf46070 */
[----:B------:R-:W-:Y:S02]  /*18d0*/  UISETP.LT.U32.AND UP0, UPT, UR41, 0x5, UPT ;  /* 0x000000052900788c */ /* 0x000fe4000bf01070 */
[----:B------:R-:W-:Y:S02]  /*18e0*/  ULOP3.LUT UR5, UR7, 0x80, URZ, 0xc0, !UPT ;  /* 0x0000008007057892 */ /* 0x000fe4000f8ec0ff */
[----:B------:R-:W-:Y:S02]  /*18f0*/  USEL UR40, UR41, 0x5, UP0 ;  /* 0x0000000529287887 */ /* 0x000fe40008000000 */
[----:B------:R-:W-:Y:S02]  /*1900*/  ULEA.HI UR44, UR24, UR5, URZ, 0x1a ;  /* 0x00000005182c7291 */ /* 0x000fe4000f8fd0ff */
[----:B------:R-:W-:-:S02]  /*1910*/  UIADD3 UR4, UPT, UPT, UR40, -0x1, URZ ;  /* 0xffffffff28047890 */ /* 0x000fc4000fffe0ff */
[----:B------:R-:W-:Y:S02]  /*1920*/  @UP2 UIADD3 UR4, UPT, UPT, UR40, URZ, URZ ;  /* 0x000000ff28042290 */ /* 0x000fe4000fffe0ff */
[----:B------:R-:W-:Y:S02]  /*1930*/  ULOP3.LUT UR47, UR47, 0x40, URZ, 0xc0, !UPT ;  /* 0x000000402f2f7892 */ /* 0x000fe4000f8ec0ff */
[----:B------:R-:W-:Y:S02]  /*1940*/  USEL UR25, UR37, 0x2, UP1 ;  /* 0x0000000225197887 */ /* 0x000fe40008800000 */
[----:B------:R-:W-:Y:S02]  /*1950*/  UIADD3 UR45, UPT, UPT, UR41, -UR40, URZ ;  /* 0x80000028292d7290 */ /* 0x000fe4000fffe0ff */
[----:B------:R-:W-:Y:S02]  /*1960*/  UIADD3 UR28, UPT, UPT, UR4, 0x1, URZ ;  /* 0x00000001041c7890 */ /* 0x000fe4000fffe0ff */
[----:B------:R-:W-:Y:S01]  /*1970*/  UIADD3 UR43, UPT, UPT, -UR4, URZ, URZ ;  /* 0x000000ff042b7290 */ /* 0x000fe2000fffe1ff */
[----:B-123--:R-:W-:-:S11]  /*1980*/  UMOV UR5, URZ ;  /* 0x000000ff00057c82 */ /* 0x00efd60008000000 */
.L_x_42:
[----:B------:R-:W-:Y:S01]  /*1990*/  UISETP.NE.AND UP0, UPT, UR46, URZ, UPT ;  /* 0x000000ff2e00728c */ /* 0x000fe2000bf05270 */
[----:B-1----:R-:W1:Y:S08]  /*19a0*/  S2UR UR46, SR_CgaCtaId ;  /* 0x00000000002e79c3 */ /* 0x002e700000008800 */
[----:B------:R-:W-:Y:S05]  /*19b0*/  BRA.U UP0, `(.L_x_23) ;  /* 0x0000000100347547 */ /* 0x000fea000b800000 */
[----:B------:R-:W2:Y:S01]  /*19c0*/  S2R R0, SR_CgaCtaId ;  /* 0x0000000000007919 */ /* 0x000ea20000008800 */
[----:B------:R-:W-:Y:S02]  /*19d0*/  MOV R3, 0x400 ;  /* 0x0000040000037802 */ /* 0x000fe40000000f00 */
[----:B------:R-:W-:Y:S02]  /*19e0*/  SHF.L.U32 R2, R8, 0x1f, RZ ;  /* 0x0000001f08027819 */ /* 0x000fe400000006ff */
[----:B--2---:R-:W-:-:S05]  /*19f0*/  LEA R0, R0, R3, 0x18 ;  /* 0x0000000300007211 */ /* 0x004fca00078ec0ff */
[----:B------:R-:W-:-:S04]  /*1a00*/  IMAD R3, R9, 0x8, R0 ;  /* 0x0000000809037824 */ /* 0x000fc800078e0200 */
[----:B------:R-:W2:Y:S02]  /*1a10*/  SYNCS.PHASECHK.TRANS64.TRYWAIT P0, [R3+URZ+0xf0], R2 ;  /* 0x0000f002030075a7 */ /* 0x000ea400080011ff */
[----:B--2---:R-:W-:Y:S05]  /*1a20*/  @!P0 BRA `(.L_x_24) ;  /* 0x0000007400608947 */ /* 0x004fea0003800000 */
.L_x_124:
[----:B------:R-:W-:Y:S01]  /*1a30*/  VIADD R9, R9, 0x1 ;  /* 0x0000000109097836 */ /* 0x000fe20000000000 */
[----:B------:R2:W-:Y:S04]  /*1a40*/  SYNCS.ARRIVE.TRANS64.A1T0 RZ, [R3+URZ+0xe0], RZ ;  /* 0x0000e0ff03ff79a7 */ /* 0x0005e800081000ff */
[----:B------:R-:W-:-:S04]  /*1a50*/  ISETP.NE.AND P0, PT, R9, 0x2, PT ;  /* 0x000000020900780c */ /* 0x000fc80003f05270 */
[----:B------:R-:W-:Y:S02]  /*1a60*/  SEL R9, R9, RZ, P0 ;  /* 0x000000ff09097207 */ /* 0x000fe40000000000 */
[----:B--2---:R-:W-:-:S04]  /*1a70*/  SEL R3, RZ, 0x1, P0 ;  /* 0x00000001ff037807 */ /* 0x004fc80000000000 */
[----:B------:R-:W-:-:S07]  /*1a80*/  LOP3.LUT R8, R8, R3, RZ, 0x3c, !PT ;  /* 0x0000000308087212 */ /* 0x000fce00078e3cff */
.L_x_23:
[----:B------:R-:W-:Y:S01]  /*1a90*/  UMOV UR6, 0x400 ;  /* 0x0000040000067882 */ /* 0x000fe20000000000 */
[----:B------:R-:W-:Y:S01]  /*1aa0*/  SHF.L.U32 R0, R12, 0x1f, RZ ;  /* 0x0000001f0c007819 */ /* 0x000fe200000006ff */
[----:B-1----:R-:W-:Y:S02]  /*1ab0*/  ULEA UR6, UR46, UR6, 0x18 ;  /* 0x000000062e067291 */ /* 0x002fe4000f8ec0ff */
[----:B------:R-:W-:Y:S02]  /*1ac0*/  UISETP.GE.U32.AND UP0, UPT, UR48, 0x7f, UPT ;  /* 0x0000007f3000788c */ /* 0x000fe4000bf06070 */
[----:B------:R-:W-:Y:S02]  /*1ad0*/  ULEA UR4, UR5, UR6, 0x3 ;  /* 0x0000000605047291 */ /* 0x000fe4000f8e18ff */
[----:B------:R-:W-:Y:S01]  /*1ae0*/  ULEA UR11, UR20, UR47, 0x7 ;  /* 0x0000002f140b7291 */ /* 0x000fe2000f8e38ff */
[----:B------:R-:W-:-:S06]  /*1af0*/  UMOV UR7, URZ ;  /* 0x000000ff00077c82 */ /* 0x000fcc0008000000 */
[----:B------:R1:W2:Y:S01]  /*1b00*/  SYNCS.PHASECHK.TRANS64.TRYWAIT P0, [UR4+0x28], R0 ;  /* 0x00002800ff0075a7 */ /* 0x0002a20008001104 */
[----:B------:R-:W-:-:S04]  /*1b10*/  ULEA.HI UR4, UR16, UR16, URZ, 0x1 ;  /* 0x0000001010047291 */ /* 0x000fc8000f8f08ff */
[----:B------:R-:W-:-:S04]  /*1b20*/  USHF.L.U32 UR4, UR4, 0x7, URZ ;  /* 0x0000000704047899 */ /* 0x000fc800080006ff */
[----:B------:R-:W-:-:S04]  /*1b30*/  ULOP3.LUT UR35, UR4, 0xffffff00, URZ, 0xc0, !UPT ;  /* 0xffffff0004237892 */ /* 0x000fc8000f8ec0ff */
[----:B------:R-:W-:Y:S01]  /*1b40*/  UIADD3 UR35, UPT, UPT, UR44, UR35, URZ ;  /* 0x000000232c237290 */ /* 0x000fe2000fffe0ff */
[----:B------:R-:W-:Y:S11]  /*1b50*/  BRA.U !UP0, `(.L_x_25) ;  /* 0x0000000108c47547 */ /* 0x000ff6000b800000 */
[----:B------:R-:W-:Y:S01]  /*1b60*/  UMOV UR13, UR43 ;  /* 0x0000002b000d7c82 */ /* 0x000fe20008000000 */
[----:B------:R-:W-:Y:S01]  /*1b70*/  UMOV UR4, UR5 ;  /* 0x0000000500047c82 */ /* 0x000fe20008000000 */
[----:B------:R-:W-:-:S05]  /*1b80*/  UMOV UR34, URZ ;  /* 0x000000ff00227c82 */ /* 0x000fca0008000000 */
.L_x_31:
[----:B------:R-:W-:Y:S01]  /*1b90*/  ULEA UR33, UR4, UR6, 0x3 ;  /* 0x0000000604217291 */ /* 0x000fe2000f8e18ff */
[----:B--2---:R-:W-:Y:S01]  /*1ba0*/  @P3 MOV R2, 0x6000 ;  /* 0x0000600000023802 */ /* 0x004fe20000000f00 */
[----:B--234-:R-:W-:Y:S10]  /*1bb0*/  @P0 BRA `(.L_x_26) ;  /* 0x00000000000c0947 */ /* 0x01cff40003800000 */
[----:B------:R-:W-:-:S04]  /*1bc0*/  SHF.L.U32 R3, R12, 0x1f, RZ ;  /* 0x0000001f0c037819 */ /* 0x000fc800000006ff */
[----:B------:R-:W2:Y:S02]  /*1bd0*/  SYNCS.PHASECHK.TRANS64.TRYWAIT P0, [UR33+0x28], R3 ;  /* 0x00002803ff0075a7 */ /* 0x000ea40008001121 */
[----:B--2---:R-:W-:Y:S05]  /*1be0*/  @!P0 BRA `(.L_x_27) ;  /* 0x0000007400048947 */ /* 0x004fea0003800000 */
.L_x_26:
[----:B------:R2:W-:Y:S01]  /*1bf0*/  @P3 SYNCS.ARRIVE.TRANS64 RZ, [UR33], R2 ;  /* 0x00000002ffff39a7 */ /* 0x0005e20008000021 */
[----:B------:R-:W-:Y:S02]  /*1c00*/  ULOP3.LUT UR5, UR25, 0x2, URZ, 0xfc, !UPT ;  /* 0x0000000219057892 */ /* 0x000fe4000f8efcff */
[----:B------:R-:W-:Y:S02]  /*1c10*/  UIADD3 UR13, UPT, UPT, UR13, 0x1, URZ ;  /* 0x000000010d0d7890 */ /* 0x000fe4000fffe0ff */
[----:B------:R-:W-:Y:S02]  /*1c20*/  UISETP.NE.AND UP0, UPT, UR5, 0x2, UPT ;  /* 0x000000020500788c */ /* 0x000fe4000bf05270 */
[----:B------:R-:W-:-:S07]  /*1c30*/  UISETP.NE.AND UP2, UPT, UR13, 0x1, UPT ;  /* 0x000000010d00788c */ /* 0x000fce000bf45270 */
[----:B------:R-:W-:Y:S05]  /*1c40*/  BRA.U UP0, `(.L_x_28) ;  /* 0x0000000100047547 */ /* 0x000fea000b800000 */
[----:B------:R-:W-:Y:S05]  /*1c50*/  BPT.TRAP 0x1 ;  /* 0x000000040000795c */ /* 0x000fea0000300000 */
.L_x_28:
[----:B------:R-:W-:Y:S04]  /*1c60*/  BSSY.RECONVERGENT B0, `(.L_x_29) ;  /* 0x0000003000007945 */ /* 0x000fe80003800200 */
[----:B------:R-:W-:Y:S05]  /*1c70*/  @!P2 BRA `(.L_x_30) ;  /* 0x000000000004a947 */ /* 0x000fea0003800000 */
[----:B------:R-:W-:Y:S05]  /*1c80*/  BPT.TRAP 0x1 ;  /* 0x000000040000795c */ /* 0x000fea0000300000 */
.L_x_30:
[----:B------:R-:W-:Y:S05]  /*1c90*/  BSYNC.RECONVERGENT B0 ;  /* 0x0000000000007941 */ /* 0x000fea0003800200 */
.L_x_29:
[----:B------:R-:W-:Y:S02]  /*1ca0*/  UIADD3 UR5, UPT, UPT, UR4, 0x1, URZ ;  /* 0x0000000104057890 */ /* 0x000fe4000fffe0ff */
[----:B------:R-:W-:Y:S02]  /*1cb0*/  ULEA UR32, UR4, UR24, 0xd ;  /* 0x0000001804207291 */ /* 0x000fe4000f8e68ff */
[----:B------:R-:W-:Y:S02]  /*1cc0*/  UISETP.NE.AND UP0, UPT, UR5, 0x5, UPT ;  /* 0x000000050500788c */ /* 0x000fe4000bf05270 */
[----:B------:R-:W-:Y:S02]  /*1cd0*/  UIADD3 UR16, UP1, UPT, UR26, 0x80, URZ ;  /* 0x000000801a107890 */ /* 0x000fe4000ff3e0ff */
[----:B------:R-:W-:Y:S02]  /*1ce0*/  USEL UR8, URZ, 0x1, UP0 ;  /* 0x00000001ff087887 */ /* 0x000fe40008000000 */
[----:B------:R-:W-:-:S02]  /*1cf0*/  USEL UR5, UR5, URZ, UP0 ;  /* 0x000000ff05057287 */ /* 0x000fc40008000000 */
[----:B------:R-:W-:Y:S02]  /*1d00*/  UIADD3 UR14, UP0, UPT, UR26, 0x180, URZ ;  /* 0x000001801a0e7890 */ /* 0x000fe4000ff1e0ff */
[----:B------:R-:W-:Y:S01]  /*1d10*/  LOP3.LUT R12, R12, UR8, RZ, 0x3c, !PT ;  /* 0x000000080c0c7c12 */ /* 0x000fe2000f8e3cff */
[----:B------:R-:W-:Y:S02]  /*1d20*/  ULEA UR8, UR4, UR6, 0xc ;  /* 0x0000000604087291 */ /* 0x000fe4000f8e60ff */
[----:B------:R-:W-:Y:S01]  /*1d30*/  ULEA UR7, UR5, UR6, 0x3 ;  /* 0x0000000605077291 */ /* 0x000fe2000f8e18ff */
[----:B-1----:R-:W-:Y:S01]  /*1d40*/  SHF.L.U32 R0, R12, 0x1f, RZ ;  /* 0x0000001f0c007819 */ /* 0x002fe200000006ff */
[----:B------:R-:W-:Y:S02]  /*1d50*/  ULOP3.LUT UR33, UR33, 0xfefffff8, URZ, 0xc0, !UPT ;  /* 0xfefffff821217892 */ /* 0x000fe4000f8ec0ff */
[----:B------:R-:W-:Y:S02]  /*1d60*/  UIADD3.X UR17, UPT, UPT, URZ, UR27, URZ, UP1, !UPT ;  /* 0x0000001bff117290 */ /* 0x000fe40008ffe4ff */
[----:B------:R-:W-:-:S02]  /*1d70*/  UIADD3 UR32, UPT, UPT, UR6, 0x8400, UR32 ;  /* 0x0000840006207890 */ /* 0x000fc4000fffe020 */
[----:B------:R-:W-:Y:S01]  /*1d80*/  UPRMT UR4, URZ, 0x5410, UR21 ;  /* 0x00005410ff047896 */ /* 0x000fe20008000015 */
[----:B------:R3:W4:Y:S01]  /*1d90*/  SYNCS.PHASECHK.TRANS64.TRYWAIT P0, [UR7+0x28], R0 ;  /* 0x00002800ff0075a7 */ /* 0x0007220008001107 */
[----:B------:R-:W-:Y:S02]  /*1da0*/  UIADD3 UR8, UPT, UPT, UR8, 0x12400, URZ ;  /* 0x0001240008087890 */ /* 0x000fe4000fffe0ff */
[----:B------:R-:W-:Y:S01]  /*1db0*/  UIADD3.X UR15, UPT, UPT, URZ, UR27, URZ, UP0, !UPT ;  /* 0x0000001bff0f7290 */ /* 0x000fe200087fe4ff */
[----:B------:R-:W-:Y:S01]  /*1dc0*/  UMOV UR18, 0x0 ;  /* 0x0000000000127882 */ /* 0x000fe20000000000 */
[----:B------:R-:W-:Y:S01]  /*1dd0*/  UMOV UR19, 0x10000000 ;  /* 0x1000000000137882 */ /* 0x000fe20000000000 */
[----:B------:R-:W-:Y:S01]  /*1de0*/  UMOV UR10, UR34 ;  /* 0x00000022000a7c82 */ /* 0x000fe20008000000 */
[----:B------:R-:W-:Y:S01]  /*1df0*/  UMOV UR12, UR36 ;  /* 0x00000024000c7c82 */ /* 0x000fe20008000000 */
[----:B------:R-:W-:Y:S01]  /*1e00*/  UMOV UR9, UR33 ;  /* 0x0000002100097c82 */ /* 0x000fe20008000000 */
[----:B------:R1:W-:Y:S01]  /*1e10*/  UTMALDG.3D.MULTICAST.2CTA [UR32], [UR16], UR4, desc[UR18] ;  /* 0x00001220100073b4 */ /* 0x0003e20008211804 */
[----:B------:R-:W-:-:S02]  /*1e20*/  UMOV UR7, UR28 ;  /* 0x0000001c00077c82 */ /* 0x000fc40008000000 */
[----:B------:R3:W-:Y:S01]  /*1e30*/  UTMALDG.3D.2CTA [UR8], [UR14], desc[UR18] ;  /* 0x000012080e0075b4 */ /* 0x0007e20008211000 */
[----:B-1----:R-:W-:Y:S01]  /*1e40*/  UIADD3 UR34, UPT, UPT, UR34, 0x40, URZ ;  /* 0x0000004022227890 */ /* 0x002fe2000fffe0ff */
[----:B------:R-:W-:Y:S01]  /*1e50*/  UMOV UR4, UR5 ;  /* 0x0000000500047c82 */ /* 0x000fe20008000000 */
[----:B------:R-:W-:Y:S10]  /*1e60*/  BRA.U UP2, `(.L_x_31) ;  /* 0xfffffffd02487547 */ /* 0x000ff4000b83ffff */
.L_x_25:
[----:B------:R-:W-:Y:S01]  /*1e70*/  ULEA UR4, UR5, UR6, 0x3 ;  /* 0x0000000605047291 */ /* 0x000fe2000f8e18ff */
[----:B-1-3--:R-:W-:Y:S01]  /*1e80*/  SHF.L.U32 R0, R12, 0x1f, RZ ;  /* 0x0000001f0c007819 */ /* 0x00afe200000006ff */
[----:B------:R-:W-:Y:S01]  /*1e90*/  @!P1 SYNCS.ARRIVE.TRANS64.A1T0 RZ, [UR6+0x78], RZ ;  /* 0x000078ffffff99a7 */ /* 0x000fe20008100006 */
[----:B------:R-:W-:-:S06]  /*1ea0*/  UISETP.GT.AND UP0, UPT, UR41, UR40, UPT ;  /* 0x000000282900728c */ /* 0x000fcc000bf04270 */
[----:B--2-4-:R1:W2:Y:S03]  /*1eb0*/  SYNCS.PHASECHK.TRANS64.TRYWAIT P0, [UR4+0x28], R0 ;  /* 0x00002800ff0075a7 */ /* 0x0142a60008001104 */
[----:B------:R-:W-:Y:S05]  /*1ec0*/  BRA.U !UP0, `(.L_x_32) ;  /* 0x0000000108c47547 */ /* 0x000fea000b800000 */
[----:B------:R-:W-:Y:S01]  /*1ed0*/  UIADD3 UR13, UPT, UPT, UR45, UR7, URZ ;  /* 0x000000072d0d7290 */ /* 0x000fe2000fffe0ff */
[----:B------:R-:W-:-:S11]  /*1ee0*/  UMOV UR4, UR5 ;  /* 0x0000000500047c82 */ /* 0x000fd60008000000 */
.L_x_38:
[----:B------:R-:W-:Y:S01]  /*1ef0*/  ULEA UR17, UR4, UR6, 0x3 ;  /* 0x0000000604117291 */ /* 0x000fe2000f8e18ff */
[----:B--2---:R-:W-:Y:S01]  /*1f00*/  @P3 MOV R2, 0x6000 ;  /* 0x0000600000023802 */ /* 0x004fe20000000f00 */
[----:B--2-4-:R-:W-:Y:S10]  /*1f10*/  @P0 BRA `(.L_x_33) ;  /* 0x00000000000c0947 */ /* 0x014ff40003800000 */
[----:B------:R-:W-:-:S04]  /*1f20*/  SHF.L.U32 R3, R12, 0x1f, RZ ;  /* 0x0000001f0c037819 */ /* 0x000fc800000006ff */
[----:B------:R-:W2:Y:S02]  /*1f30*/  SYNCS.PHASECHK.TRANS64.TRYWAIT P0, [UR17+0x28], R3 ;  /* 0x00002803ff0075a7 */ /* 0x000ea40008001111 */
[----:B--2---:R-:W-:Y:S05]  /*1f40*/  @!P0 BRA `(.L_x_34) ;  /* 0x0000007000448947 */ /* 0x004fea0003800000 */
.L_x_33:
[----:B------:R2:W-:Y:S01]  /*1f50*/  @P3 SYNCS.ARRIVE.TRANS64 RZ, [UR17], R2 ;  /* 0x00000002ffff39a7 */ /* 0x0005e20008000011 */
[----:B------:R-:W-:-:S04]  /*1f60*/  ULOP3.LUT UR5, UR25, 0x2, URZ, 0xfc, !UPT ;  /* 0x0000000219057892 */ /* 0x000fc8000f8efcff */
[----:B------:R-:W-:-:S09]  /*1f70*/  UISETP.NE.AND UP0, UPT, UR5, 0x2, UPT ;  /* 0x000000020500788c */ /* 0x000fd2000bf05270 */
[----:B------:R-:W-:Y:S05]  /*1f80*/  BRA.U UP0, `(.L_x_35) ;  /* 0x0000000100047547 */ /* 0x000fea000b800000 */
[----:B------:R-:W-:Y:S05]  /*1f90*/  BPT.TRAP 0x1 ;  /* 0x000000040000795c */ /* 0x000fea0000300000 */
.L_x_35:
[----:B------:R-:W-:Y:S04]  /*1fa0*/  BSSY.RECONVERGENT B0, `(.L_x_36) ;  /* 0x0000003000007945 */ /* 0x000fe80003800200 */
[----:B------:R-:W-:Y:S05]  /*1fb0*/  @!P2 BRA `(.L_x_37) ;  /* 0x000000000004a947 */ /* 0x000fea0003800000 */
[----:B------:R-:W-:Y:S05]  /*1fc0*/  BPT.TRAP 0x1 ;  /* 0x000000040000795c */ /* 0x000fea0000300000 */
.L_x_37:
[----:B------:R-:W-:Y:S05]  /*1fd0*/  BSYNC.RECONVERGENT B0 ;  /* 0x0000000000007941 */ /* 0x000fea0003800200 */
.L_x_36:
[----:B------:R-:W-:Y:S02]  /*1fe0*/  UIADD3 UR5, UPT, UPT, UR4, 0x1, URZ ;  /* 0x0000000104057890 */ /* 0x000fe4000fffe0ff */
[----:B------:R-:W-:Y:S02]  /*1ff0*/  ULEA UR16, UR4, UR24, 0xd ;  /* 0x0000001804107291 */ /* 0x000fe4000f8e68ff */
[----:B------:R-:W-:Y:S02]  /*2000*/  UISETP.NE.AND UP0, UPT, UR5, 0x5, UPT ;  /* 0x000000050500788c */ /* 0x000fe4000bf05270 */
[----:B------:R-:W-:Y:S02]  /*2010*/  UIADD3 UR22, UP1, UPT, UR26, 0x80, URZ ;  /* 0x000000801a167890 */ /* 0x000fe4000ff3e0ff */
[----:B------:R-:W-:Y:S02]  /*2020*/  USEL UR9, URZ, 0x1, UP0 ;  /* 0x00000001ff097887 */ /* 0x000fe40008000000 */
[----:B------:R-:W-:-:S02]  /*2030*/  USEL UR5, UR5, URZ, UP0 ;  /* 0x000000ff05057287 */ /* 0x000fc40008000000 */
[----:B------:R-:W-:Y:S02]  /*2040*/  UIADD3 UR14, UP0, UPT, UR26, 0x180, URZ ;  /* 0x000001801a0e7890 */ /* 0x000fe4000ff1e0ff */
[----:B------:R-:W-:Y:S01]  /*2050*/  ULEA UR8, UR5, UR6, 0x3 ;  /* 0x0000000605087291 */ /* 0x000fe2000f8e18ff */
[----:B------:R-:W-:Y:S01]  /*2060*/  LOP3.LUT R12, R12, UR9, RZ, 0x3c, !PT ;  /* 0x000000090c0c7c12 */ /* 0x000fe2000f8e3cff */
[----:B------:R-:W-:Y:S02]  /*2070*/  USHF.L.U32 UR18, UR7, 0x6, URZ ;  /* 0x0000000607127899 */ /* 0x000fe400080006ff */
[----:B------:R-:W-:Y:S01]  /*2080*/  ULOP3.LUT UR17, UR17, 0xfefffff8, URZ, 0xc0, !UPT ;  /* 0xfefffff811117892 */ /* 0x000fe2000f8ec0ff */
[----:B-1----:R-:W-:Y:S01]  /*2090*/  SHF.L.U32 R0, R12, 0x1f, RZ ;  /* 0x0000001f0c007819 */ /* 0x002fe200000006ff */
[----:B------:R-:W-:Y:S02]  /*20a0*/  UIADD3 UR16, UPT, UPT, UR6, 0x8400, UR16 ;  /* 0x0000840006107890 */ /* 0x000fe4000fffe010 */
[----:B------:R-:W-:Y:S01]  /*20b0*/  UIADD3.X UR23, UPT, UPT, URZ, UR27, URZ, UP1, !UPT ;  /* 0x0000001bff177290 */ /* 0x000fe20008ffe4ff */
[----:B------:R3:W4:Y:S01]  /*20c0*/  SYNCS.PHASECHK.TRANS64.TRYWAIT P0, [UR8+0x28], R0 ;  /* 0x00002800ff0075a7 */ /* 0x0007220008001108 */
[----:B------:R-:W-:-:S02]  /*20d0*/  ULEA UR8, UR4, UR6, 0xc ;  /* 0x0000000604087291 */ /* 0x000fc4000f8e60ff */
[----:B------:R-:W-:Y:S02]  /*20e0*/  UPRMT UR4, URZ, 0x5410, UR21 ;  /* 0x00005410ff047896 */ /* 0x000fe40008000015 */
[----:B------:R-:W-:Y:S02]  /*20f0*/  UIADD3 UR8, UPT, UPT, UR8, 0x12400, URZ ;  /* 0x0001240008087890 */ /* 0x000fe4000fffe0ff */
[----:B------:R-:W-:Y:S01]  /*2100*/  UIADD3.X UR15, UPT, UPT, URZ, UR27, URZ, UP0, !UPT ;  /* 0x0000001bff0f7290 */ /* 0x000fe200087fe4ff */
[----:B------:R-:W-:Y:S01]  /*2110*/  UMOV UR30, 0x0 ;  /* 0x00000000001e7882 */ /* 0x000fe20000000000 */
[----:B------:R-:W-:Y:S01]  /*2120*/  UMOV UR31, 0x10000000 ;  /* 0x10000000001f7882 */ /* 0x000fe20000000000 */
[----:B------:R-:W-:Y:S01]  /*2130*/  UMOV UR19, UR35 ;  /* 0x0000002300137c82 */ /* 0x000fe20008000000 */
[----:B------:R-:W-:Y:S01]  /*2140*/  UMOV UR20, UR36 ;  /* 0x0000002400147c82 */ /* 0x000fe20008000000 */
[----:B------:R-:W-:Y:S01]  /*2150*/  UMOV UR12, UR36 ;  /* 0x00000024000c7c82 */ /* 0x000fe20008000000 */
[----:B------:R-:W-:Y:S01]  /*2160*/  UMOV UR9, UR17 ;  /* 0x0000001100097c82 */ /* 0x000fe20008000000 */
[----:B------:R-:W-:Y:S01]  /*2170*/  UMOV UR10, UR18 ;  /* 0x00000012000a7c82 */ /* 0x000fe20008000000 */
[----:B------:R1:W-:Y:S01]  /*2180*/  UTMALDG.3D.MULTICAST.2CTA [UR16], [UR22], UR4, desc[UR30] ;  /* 0x00001e10160073b4 */ /* 0x0003e20008211804 */
[----:B------:R-:W-:-:S04]  /*2190*/  UIADD3 UR7, UPT, UPT, UR7, 0x1, URZ ;  /* 0x0000000107077890 */ /* 0x000fc8000fffe0ff */
[----:B------:R-:W-:Y:S01]  /*21a0*/  UISETP.NE.AND UP0, UPT, UR7, UR13, UPT ;  /* 0x0000000d0700728c */ /* 0x000fe2000bf05270 */
[----:B------:R3:W-:Y:S01]  /*21b0*/  UTMALDG.3D.2CTA [UR8], [UR14], desc[UR30] ;  /* 0x00001e080e0075b4 */ /* 0x0007e20008211000 */
[----:B-1----:R-:W-:-:S07]  /*21c0*/  UMOV UR4, UR5 ;  /* 0x0000000500047c82 */ /* 0x002fce0008000000 */
[----:B---3--:R-:W-:Y:S05]  /*21d0*/  BRA.U UP0, `(.L_x_38) ;  /* 0xfffffffd00447547 */ /* 0x008fea000b83ffff */
.L_x_32:
[C---:B------:R-:W-:Y:S01]  /*21e0*/  LEA R3, R11.reuse, UR6, 0x3 ;  /* 0x000000060b037c11 */ /* 0x040fe2000f8e18ff */
[----:B------:R-:W-:Y:S01]  /*21f0*/  NOP ;  /* 0x0000000000007918 */ /* 0x000fe20000000000 */
[----:B-1----:R-:W-:Y:S02]  /*2200*/  SHF.L.U32 R0, R10, 0x1f, RZ ;  /* 0x0000001f0a007819 */ /* 0x002fe400000006ff */
[----:B------:R-:W-:Y:S02]  /*2210*/  LEA R5, R11, UR6, 0x4 ;  /* 0x000000060b057c11 */ /* 0x000fe4000f8e20ff */
[----:B--2-4-:R-:W1:Y:S02]  /*2220*/  SYNCS.PHASECHK.TRANS64.TRYWAIT P0, [R3+URZ+0x80], R0 ;  /* 0x00008000030075a7 */ /* 0x014e6400080011ff */
[----:B-1----:R-:W-:Y:S05]  /*2230*/  @!P0 BRA `(.L_x_39) ;  /* 0x0000006c00a08947 */ /* 0x002fea0003800000 */
.L_x_127:
[----:B------:R-:W2:Y:S01]  /*2240*/  LDS.128 R4, [R5+0x110] ;  /* 0x0001100005047984 */ /* 0x000ea20000000c00 */
[----:B------:R-:W-:Y:S01]  /*2250*/  UISETP.GE.AND UP0, UPT, UR42, 0x1, UPT ;  /* 0x000000012a00788c */ /* 0x000fe2000bf06270 */
[----:B------:R-:W-:Y:S01]  /*2260*/  @!PT LDS RZ, [RZ] ;  /* 0x00000000fffff984 */ /* 0x000fe20000000800 */
[----:B------:R-:W-:Y:S01]  /*2270*/  @!PT LDS RZ, [RZ] ;  /* 0x00000000fffff984 */ /* 0x000fe20000000800 */
[----:B------:R-:W-:Y:S01]  /*2280*/  @!PT LDS RZ, [RZ] ;  /* 0x00000000fffff984 */ /* 0x000fe20000000800 */
[----:B------:R-:W-:Y:S01]  /*2290*/  @!PT LDS RZ, [RZ] ;  /* 0x00000000fffff984 */ /* 0x000fe20000000800 */
[----:B------:R3:W-:Y:S06]  /*22a0*/  MEMBAR.ALL.CTA ;  /* 0x0000000000007992 */ /* 0x0007ec0000008000 */
[----:B---3--:R-:W3:Y:S01]  /*22b0*/  FENCE.VIEW.ASYNC.S ;  /* 0x00000000000073c6 */ /* 0x008ee20000000000 */
[----:B--2---:R-:W-:-:S13]  /*22c0*/  LOP3.LUT P0, RZ, R6, 0x1, RZ, 0xc0, !PT ;  /* 0x0000000106ff7812 */ /* 0x004fda000780c0ff */
[----:B---3--:R-:W-:Y:S01]  /*22d0*/  VOTEU.ANY UP1, P0 ;  /* 0x0000000000ff7886 */ /* 0x008fe20000020100 */
[----:B------:R-:W-:-:S13]  /*22e0*/  PLOP3.LUT P0, PT, PT, PT, UP1, 0x80, 0x8 ;  /* 0x000000000008781c */ /* 0x000fda0003f0f018 */
[----:B-1----:R-:W-:Y:S02]  /*22f0*/  @P0 LOP3.LUT R0, R5, 0xffff, RZ, 0xc0, !PT ;  /* 0x0000ffff05000812 */ /* 0x002fe400078ec0ff */
[----:B------:R-:W-:Y:S02]  /*2300*/  @P0 MOV R2, R4 ;  /* 0x0000000400020202 */ /* 0x000fe40000000f00 */
[----:B------:R-:W-:Y:S01]  /*2310*/  @P0 R2UR UR7, R0 ;  /* 0x00000000000702ca */ /* 0x000fe200000e0000 */
[----:B------:R-:W-:Y:S01]  /*2320*/  VIADD R0, R3, 0x90 ;  /* 0x0000009003007836 */ /* 0x000fe20000000000 */
[----:B------:R-:W-:Y:S02]  /*2330*/  @P0 SHF.R.U32.HI R4, RZ, 0x10, R5 ;  /* 0x00000010ff040819 */ /* 0x000fe40000011605 */
[----:B------:R-:W-:Y:S02]  /*2340*/  @P0 R2UR UR8, R2 ;  /* 0x00000000020802ca */ /* 0x000fe400000e0000 */
[----:B------:R-:W-:-:S02]  /*2350*/  PRMT R0, RZ, 0x654, R0 ;  /* 0x00000654ff007816 */ /* 0x000fc40000000000 */
[----:B------:R-:W-:Y:S02]  /*2360*/  @P0 R2UR UR4, R4 ;  /* 0x00000000040402ca */ /* 0x000fe400000e0000 */
[----:B------:R1:W-:Y:S03]  /*2370*/  SYNCS.ARRIVE.TRANS64.RED.A1T0 RZ, [R0+URZ], RZ ;  /* 0x000000ff00ff79a7 */ /* 0x0003e600081004ff */
[----:B------:R-:W-:-:S04]  /*2380*/  @UP1 UMOV UR29, UR7 ;  /* 0x00000007001d1c82 */ /* 0x000fc80008000000 */
[----:B------:R-:W-:-:S04]  /*2390*/  @UP1 UMOV UR37, UR8 ;  /* 0x0000000800251c82 */ /* 0x000fc80008000000 */
[----:B------:R-:W-:Y:S01]  /*23a0*/  @UP1 UMOV UR36, UR4 ;  /* 0x0000000400241c82 */ /* 0x000fe20008000000 */
[----:B------:R-:W-:Y:S05]  /*23b0*/  BRA.U !UP0, `(.L_x_40) ;  /* 0x0000000108d47547 */ /* 0x000fea000b800000 */
[----:B------:R-:W2:Y:S01]  /*23c0*/  LDCU.128 UR12, c[0x0][0xb10] ;  /* 0x00016200ff0c77ac */ /* 0x000ea20008000c00 */
[----:B------:R-:W3:Y:S01]  /*23d0*/  LDCU UR30, c[0x0][0xb20] ;  /* 0x00016400ff1e77ac */ /* 0x000ee20008000800 */
[----:B------:R-:W4:Y:S01]  /*23e0*/  LDCU UR20, c[0x0][0xb0c] ;  /* 0x00016180ff1477ac */ /* 0x000f220008000800 */
[----:B------:R-:W1:Y:S01]  /*23f0*/  LDCU.64 UR10, c[0x0][0xb28] ;  /* 0x00016500ff0a77ac */ /* 0x000e620008000a00 */
[----:B------:R-:W-:Y:S02]  /*2400*/  UISETP.NE.AND UP3, UPT, UR42, 0x1, UPT ;  /* 0x000000012a00788c */ /* 0x000fe4000bf65270 */
[----:B--2---:R-:W-:Y:S02]  /*2410*/  UIMAD.WIDE.U32 UR16, UR38, UR15, URZ ;  /* 0x0000000f261072a5 */ /* 0x004fe4000f8e00ff */
[----:B------:R-:W-:Y:S02]  /*2420*/  UIMAD.WIDE.U32 UR8, UR39, UR12, URZ ;  /* 0x0000000c270872a5 */ /* 0x000fe4000f8e00ff */
[----:B------:R-:W-:-:S02]  /*2430*/  UISETP.NE.AND UP0, UPT, UR14, 0x1, UPT ;  /* 0x000000010e00788c */ /* 0x000fc4000bf05270 */
[----:B------:R-:W-:Y:S01]  /*2440*/  UIMAD.WIDE.U32 UR22, UR29, UR15, URZ ;  /* 0x0000000f1d1672a5 */ /* 0x000fe2000f8e00ff */
[----:B------:R-:W-:Y:S02]  /*2450*/  UMOV UR16, UR17 ;  /* 0x0000001100107c82 */ /* 0x000fe40008000000 */
[----:B------:R-:W-:Y:S01]  /*2460*/  UMOV UR8, UR9 ;  /* 0x0000000900087c82 */ /* 0x000fe20008000000 */
[----:B---3--:R-:W-:Y:S02]  /*2470*/  USHF.R.U32.HI UR16, URZ, UR30, UR16 ;  /* 0x0000001eff107299 */ /* 0x008fe40008011610 */
[----:B----4-:R-:W-:Y:S02]  /*2480*/  UISETP.NE.AND UP2, UPT, UR20, 0x1, UPT ;  /* 0x000000011400788c */ /* 0x010fe4000bf45270 */
[----:B------:R-:W-:Y:S02]  /*2490*/  USHF.R.U32.HI UR8, URZ, UR13, UR8 ;  /* 0x0000000dff087299 */ /* 0x000fe40008011608 */
[----:B------:R-:W-:-:S02]  /*24a0*/  USEL UR7, UR38, UR16, !UP0 ;  /* 0x0000001026077287 */ /* 0x000fc4000c000000 */
[----:B------:R-:W-:Y:S02]  /*24b0*/  USEL UR8, UR39, UR8, !UP2 ;  /* 0x0000000827087287 */ /* 0x000fe4000d000000 */
[----:B-1----:R-:W-:Y:S01]  /*24c0*/  UIMAD.WIDE.U32 UR16, UR7, UR10, URZ ;  /* 0x0000000a071072a5 */ /* 0x002fe2000f8e00ff */
[----:B------:R-:W-:Y:S01]  /*24d0*/  UMOV UR4, UR23 ;  /* 0x0000001700047c82 */ /* 0x000fe20008000000 */
[----:B------:R-:W-:Y:S02]  /*24e0*/  UIMAD.WIDE.U32 UR18, UR37, UR12, URZ ;  /* 0x0000000c251272a5 */ /* 0x000fe4000f8e00ff */
[----:B------:R-:W-:-:S03]  /*24f0*/  UIMAD.WIDE.U32 UR22, UR8, UR10, URZ ;  /* 0x0000000a081672a5 */ /* 0x000fc6000f8e00ff */
[----:B------:R-:W-:Y:S01]  /*2500*/  UMOV UR16, UR17 ;  /* 0x0000001100107c82 */ /* 0x000fe20008000000 */
[----:B------:R-:W-:Y:S02]  /*2510*/  USHF.R.U32.HI UR4, URZ, UR30, UR4 ;  /* 0x0000001eff047299 */ /* 0x000fe40008011604 */
[----:B------:R-:W-:Y:S01]  /*2520*/  @UP3 USHF.R.U32.HI UR7, URZ, UR11, UR16 ;  /* 0x0000000bff073299 */ /* 0x000fe20008011610 */
[----:B------:R-:W-:Y:S01]  /*2530*/  UMOV UR18, UR19 ;  /* 0x0000001300127c82 */ /* 0x000fe20008000000 */
[----:B------:R-:W-:Y:S01]  /*2540*/  UMOV UR22, UR23 ;  /* 0x0000001700167c82 */ /* 0x000fe20008000000 */
[----:B------:R-:W-:Y:S02]  /*2550*/  USHF.R.U32.HI UR13, URZ, UR13, UR18 ;  /* 0x0000000dff0d7299 */ /* 0x000fe40008011612 */
[----:B------:R-:W-:Y:S02]  /*2560*/  USEL UR4, UR29, UR4, !UP0 ;  /* 0x000000041d047287 */ /* 0x000fe4000c000000 */
[----:B------:R-:W-:-:S02]  /*2570*/  @UP3 USHF.R.U32.HI UR8, URZ, UR11, UR22 ;  /* 0x0000000bff083299 */ /* 0x000fc40008011616 */
[----:B------:R-:W-:Y:S02]  /*2580*/  UIMAD UR9, UR42, UR7, URZ ;  /* 0x000000072a0972a4 */ /* 0x000fe4000f8e02ff */
[----:B------:R-:W-:Y:S02]  /*2590*/  USEL UR7, UR37, UR13, !UP2 ;  /* 0x0000000d25077287 */ /* 0x000fe4000d000000 */
[----:B------:R-:W-:Y:S02]  /*25a0*/  UIMAD UR12, UR42, UR8, URZ ;  /* 0x000000082a0c72a4 */ /* 0x000fe4000f8e02ff */
[----:B------:R-:W-:Y:S02]  /*25b0*/  UISETP.GE.AND UP0, UPT, UR4, UR9, UPT ;  /* 0x000000090400728c */ /* 0x000fe4000bf06270 */
[----:B------:R-:W-:Y:S02]  /*25c0*/  UIMAD.WIDE.U32 UR16, UR4, UR10, URZ ;  /* 0x0000000a041072a5 */ /* 0x000fe4000f8e00ff */
[----:B------:R-:W-:-:S02]  /*25d0*/  UISETP.GE.OR UP0, UPT, UR7, UR12, UP0 ;  /* 0x0000000c0700728c */ /* 0x000fc40008706670 */
        /* <DEDUP_REMOVED lines=19> */
.L_x_40:
[----:B------:R-:W2:Y:S02]  /*2710*/  LDCU UR4, c[0x0][0xb30] ;  /* 0x00016600ff0477ac */ /* 0x000ea40008000800 */
[----:B--2---:R-:W-:-:S09]  /*2720*/  UISETP.NE.AND UP0, UPT, UR4, 0x1, UPT ;  /* 0x000000010400788c */ /* 0x004fd2000bf05270 */
[----:B------:R-:W-:Y:S05]  /*2730*/  BRA.U UP0, `(.L_x_41) ;  /* 0x0000000100447547 */ /* 0x000fea000b800000 */
[----:B------:R-:W2:Y:S01]  /*2740*/  LDCU.128 UR12, c[0x0][0xb10] ;  /* 0x00016200ff0c77ac */ /* 0x000ea20008000c00 */
[----:B------:R-:W3:Y:S01]  /*2750*/  LDCU UR16, c[0x0][0xb0c] ;  /* 0x00016180ff1077ac */ /* 0x000ee20008000800 */
[----:B------:R-:W4:Y:S01]  /*2760*/  LDCU UR17, c[0x0][0xb20] ;  /* 0x00016400ff1177ac */ /* 0x000f220008000800 */
[----:B--2---:R-:W-:Y:S02]  /*2770*/  UIMAD.WIDE.U32 UR10, UR37, UR12, URZ ;  /* 0x0000000c250a72a5 */ /* 0x004fe4000f8e00ff */
[----:B------:R-:W-:Y:S02]  /*2780*/  UIMAD.WIDE.U32 UR8, UR29, UR15, URZ ;  /* 0x0000000f1d0872a5 */ /* 0x000fe4000f8e00ff */
[----:B---3--:R-:W-:Y:S02]  /*2790*/  UISETP.NE.AND UP2, UPT, UR16, 0x1, UPT ;  /* 0x000000011000788c */ /* 0x008fe4000bf45270 */
[----:B------:R-:W-:Y:S01]  /*27a0*/  UISETP.NE.AND UP0, UPT, UR14, 0x1, UPT ;  /* 0x000000010e00788c */ /* 0x000fe2000bf05270 */
[----:B------:R-:W-:-:S02]  /*27b0*/  UMOV UR7, UR11 ;  /* 0x0000000b00077c82 */ /* 0x000fc40008000000 */
[----:B------:R-:W-:Y:S01]  /*27c0*/  UMOV UR4, UR9 ;  /* 0x0000000900047c82 */ /* 0x000fe20008000000 */
[----:B------:R-:W-:Y:S02]  /*27d0*/  USHF.R.U32.HI UR7, URZ, UR13, UR7 ;  /* 0x0000000dff077299 */ /* 0x000fe40008011607 */
[----:B----4-:R-:W-:Y:S02]  /*27e0*/  USHF.R.U32.HI UR4, URZ, UR17, UR4 ;  /* 0x00000011ff047299 */ /* 0x010fe40008011604 */
[----:B------:R-:W-:Y:S02]  /*27f0*/  USEL UR7, UR37, UR7, !UP2 ;  /* 0x0000000725077287 */ /* 0x000fe4000d000000 */
[----:B------:R-:W-:-:S04]  /*2800*/  USEL UR4, UR29, UR4, !UP0 ;  /* 0x000000041d047287 */ /* 0x000fc8000c000000 */
[----:B------:R-:W-:Y:S02]  /*2810*/  UIADD3 UR8, UPT, UPT, UR7, -UR4, URZ ;  /* 0x8000000407087290 */ /* 0x000fe4000fffe0ff */
[----:B------:R-:W-:Y:S02]  /*2820*/  UIADD3 UR4, UPT, UPT, -UR7, UR4, URZ ;  /* 0x0000000407047290 */ /* 0x000fe4000fffe1ff */
[----:B------:R-:W-:Y:S02]  /*2830*/  UIMAD UR29, UR8, UR14, UR29 ;  /* 0x0000000e081d72a4 */ /* 0x000fe4000f8e021d */
[----:B------:R-:W-:-:S12]  /*2840*/  UIMAD UR37, UR4, UR16, UR37 ;  /* 0x00000010042572a4 */ /* 0x000fd8000f8e0225 */
.L_x_41:
[----:B------:R-:W-:Y:S01]  /*2850*/  VIADD R11, R11, 0x1 ;  /* 0x000000010b0b7836 */ /* 0x000fe20000000000 */
[----:B------:R-:W-:Y:S01]  /*2860*/  R2UR UR4, R142 ;  /* 0x000000008e0472ca */ /* 0x000fe200000e0000 */
[----:B------:R-:W-:Y:S01]  /*2870*/  UIADD3 UR20, UPT, UPT, UR29, UR63, URZ ;  /* 0x0000003f1d147290 */ /* 0x000fe2000fffe0ff */
[----:B------:R-:W-:Y:S02]  /*2880*/  PLOP3.LUT P1, PT, PT, PT, PT, 0x80, 0x8 ;  /* 0x000000000008781c */ /* 0x000fe40003f2f070 */
[----:B------:R-:W-:-:S04]  /*2890*/  ISETP.NE.AND P0, PT, R11, 0x2, PT ;  /* 0x000000020b00780c */ /* 0x000fc80003f05270 */
[----:B------:R-:W-:Y:S02]  /*28a0*/  SEL R3, RZ, 0x1, P0 ;  /* 0x00000001ff037807 */ /* 0x000fe40000000000 */
[----:B------:R-:W-:Y:S02]  /*28b0*/  SEL R11, R11, RZ, P0 ;  /* 0x000000ff0b0b7207 */ /* 0x000fe40000000000 */
[----:B------:R-:W-:Y:S01]  /*28c0*/  LOP3.LUT R10, R10, R3, RZ, 0x3c, !PT ;  /* 0x000000030a0a7212 */ /* 0x000fe200078e3cff */
[----:B------:R-:W-:Y:S01]  /*28d0*/  UIADD3 UR16, UPT, UPT, UR37, UR4, URZ ;  /* 0x0000000425107290 */ /* 0x000fe2000fffe0ff */
[----:B------:R-:W-:Y:S11]  /*28e0*/  BRA.U UP1, `(.L_x_42) ;  /* 0xfffffff101287547 */ /* 0x000ff6000b83ffff */
[----:B------:R-:W-:Y:S01]  /*28f0*/  UIADD3 UR7, UPT, UPT, UR6, 0x28, URZ ;  /* 0x0000002806077890 */ /* 0x000fe2000fffe0ff */
[----:B------:R-:W-:-:S03]  /*2900*/  SHF.L.U32 R3, R12, 0x1f, RZ ;  /* 0x0000001f0c037819 */ /* 0x000fc600000006ff */
[----:B------:R-:W-:-:S09]  /*2910*/  ULEA UR4, UR5, UR7, 0x3 ;  /* 0x0000000705047291 */ /* 0x000fd2000f8e18ff */
[----:B------:R-:W2:Y:S02]  /*2920*/  SYNCS.PHASECHK.TRANS64.TRYWAIT P0, [UR4], R3 ;  /* 0x00000003ff0075a7 */ /* 0x000ea40008001104 */
[----:B--2---:R-:W-:Y:S05]  /*2930*/  @!P0 BRA `(.L_x_43) ;  /* 0x0000006400f48947 */ /* 0x004fea0003800000 */
.L_x_129:
[----:B------:R-:W-:-:S04]  /*2940*/  UIADD3 UR4, UPT, UPT, UR5, 0x1, URZ ;  /* 0x0000000105047890 */ /* 0x000fc8000fffe0ff */
[----:B------:R-:W-:-:S04]  /*2950*/  UISETP.NE.AND UP0, UPT, UR4, 0x5, UPT ;  /* 0x000000050400788c */ /* 0x000fc8000bf05270 */
[----:B------:R-:W-:Y:S02]  /*2960*/  USEL UR6, URZ, 0x1, UP0 ;  /* 0x00000001ff067887 */ /* 0x000fe40008000000 */
[----:B------:R-:W-:-:S04]  /*2970*/  USEL UR4, UR4, URZ, UP0 ;  /* 0x000000ff04047287 */ /* 0x000fc80008000000 */
[----:B------:R-:W-:Y:S01]  /*2980*/  ULEA UR5, UR4, UR7, 0x3 ;  /* 0x0000000704057291 */ /* 0x000fe2000f8e18ff */
[----:B------:R-:W-:-:S04]  /*2990*/  LOP3.LUT R2, R12, UR6, RZ, 0x3c, !PT ;  /* 0x000000060c027c12 */ /* 0x000fc8000f8e3cff */
[----:B-1----:R-:W-:-:S04]  /*29a0*/  SHF.L.U32 R3, R2, 0x1f, RZ ;  /* 0x0000001f02037819 */ /* 0x002fc800000006ff */
[----:B------:R-:W1:Y:S02]  /*29b0*/  SYNCS.PHASECHK.TRANS64.TRYWAIT P0, [UR5], R3 ;  /* 0x00000003ff0075a7 */ /* 0x000e640008001105 */
[----:B-1----:R-:W-:Y:S05]  /*29c0*/  @!P0 BRA `(.L_x_44) ;  /* 0x0000006400e88947 */ /* 0x002fea0003800000 */
.L_x_131:
        /* <DEDUP_REMOVED lines=9> */
.L_x_133:
        /* <DEDUP_REMOVED lines=9> */
.L_x_135:
[----:B------:R-:W-:-:S04]  /*2af0*/  UIADD3 UR4, UPT, UPT, UR4, 0x1, URZ ;  /* 0x0000000104047890 */ /* 0x000fc8000fffe0ff */
[----:B------:R-:W-:-:S04]  /*2b00*/  UISETP.NE.AND UP0, UPT, UR4, 0x5, UPT ;  /* 0x000000050400788c */ /* 0x000fc8000bf05270 */
[----:B------:R-:W-:Y:S02]  /*2b10*/  USEL UR5, URZ, 0x1, UP0 ;  /* 0x00000001ff057887 */ /* 0x000fe40008000000 */
[----:B------:R-:W-:-:S04]  /*2b20*/  USEL UR4, UR4, URZ, UP0 ;  /* 0x000000ff04047287 */ /* 0x000fc80008000000 */
[----:B------:R-:W-:Y:S01]  /*2b30*/  ULEA UR4, UR4, UR7, 0x3 ;  /* 0x0000000704047291 */ /* 0x000fe2000f8e18ff */
[----:B-1----:R-:W-:-:S04]  /*2b40*/  LOP3.LUT R3, R2, UR5, RZ, 0x3c, !PT ;  /* 0x0000000502037c12 */ /* 0x002fc8000f8e3cff */
[----:B------:R-:W-:Y:S01]  /*2b50*/  SHF.L.U32 R3, R3, 0x1f, RZ ;  /* 0x0000001f03037819 */ /* 0x000fe200000006ff */
[----:B------:R-:W-:-:S07]  /*2b60*/  IMAD.U32 R0, RZ, RZ, UR4 ;  /* 0x00000004ff007e24 */ /* 0x000fce000f8e00ff */
.L_x_47:
[----:B-1----:R1:W2:Y:S02]  /*2b70*/  SYNCS.PHASECHK.TRANS64.TRYWAIT P0, [R0+URZ], R3 ;  /* 0x00000003000075a7 */ /* 0x0022a400080011ff */
[----:B--2---:R-:W-:Y:S05]  /*2b80*/  @!P0 NANOSLEEP.SYNCS 0x989680 ;  /* 0x009896800000895d */ /* 0x004fea0003900000 */
[----:B------:R-:W2:Y:S02]  /*2b90*/  @!P0 SYNCS.PHASECHK.TRANS64 P0, [R0+URZ], R3 ;  /* 0x00000003000085a7 */ /* 0x000ea400080010ff */
[----:B--2---:R-:W-:Y:S05]  /*2ba0*/  @P0 EXIT ;  /* 0x000000000000094d */ /* 0x004fea0003800000 */
[----:B------:R-:W-:Y:S05]  /*2bb0*/  BRA `(.L_x_47) ;  /* 0xfffffffc00ec7947 */ /* 0x000fea000383ffff */
.L_x_22:
[----:B------:R-:W-:-:S04]  /*2bc0*/  UISETP.NE.AND UP0, UPT, UR46, URZ, UPT ;  /* 0x000000ff2e00728c */ /* 0x000fc8000bf05270 */
[----:B------:R-:W-:-:S09]  /*2bd0*/  UISETP.NE.OR UP0, UPT, UR18, 0x1, UP0 ;  /* 0x000000011200788c */ /* 0x000fd20008705670 */
[----:B------:R-:W-:Y:S05]  /*2be0*/  BRA.U UP0, `(.L_x_48) ;  /* 0x0000000500487547 */ /* 0x000fea000b800000 */
[----:B------:R-:W-:Y:S01]  /*2bf0*/  ISETP.GE.U32.AND P2, PT, R0, 0x4, PT ;  /* 0x000000040000780c */ /* 0x000fe20003f46070 */
[----:B------:R-:W-:Y:S01]  /*2c00*/  IMAD.MOV.U32 R12, RZ, RZ, 0x1 ;  /* 0x00000001ff0c7424 */ /* 0x000fe200078e00ff */
[----:B------:R-:W-:Y:S02]  /*2c10*/  CS2R R10, SRZ ;  /* 0x00000000000a7805 */ /* 0x000fe4000001ff00 */
[----:B------:R-:W-:Y:S01]  /*2c20*/  CS2R R8, SRZ ;  /* 0x0000000000087805 */ /* 0x000fe2000001ff00 */
[----:B------:R-:W-:Y:S01]  /*2c30*/  UMOV UR6, 0x400 ;  /* 0x0000040000067882 */ /* 0x000fe20000000000 */
[----:B------:R-:W-:Y:S01]  /*2c40*/  UMOV UR5, URZ ;  /* 0x000000ff00057c82 */ /* 0x000fe20008000000 */
[----:B------:R-:W-:-:S12]  /*2c50*/  ULEA UR6, UR46, UR6, 0x18 ;  /* 0x000000062e067291 */ /* 0x000fd8000f8ec0ff */
.L_x_52:
[----:B------:R-:W-:Y:S02]  /*2c60*/  LEA R2, R8, UR6, 0x3 ;  /* 0x0000000608027c11 */ /* 0x000fe4000f8e18ff */
[----:B------:R-:W-:-:S03]  /*2c70*/  SHF.L.U32 R5, R9, 0x1f, RZ ;  /* 0x0000001f09057819 */ /* 0x000fc600000006ff */
[----:B------:R-:W-:Y:S01]  /*2c80*/  VIADD R4, R2, 0xf0 ;  /* 0x000000f002047836 */ /* 0x000fe20000000000 */
[----:B------:R-:W1:Y:S02]  /*2c90*/  SYNCS.PHASECHK.TRANS64.TRYWAIT P0, [R2+URZ+0xe0], R5 ;  /* 0x0000e005020075a7 */ /* 0x000e6400080011ff */
[----:B-1----:R-:W-:Y:S05]  /*2ca0*/  @!P0 BRA `(.L_x_49) ;  /* 0x0000006400788947 */ /* 0x002fea0003800000 */
.L_x_136:
[----:B------:R-:W-:Y:S01]  /*2cb0*/  ULEA UR4, UR5, UR6, 0x3 ;  /* 0x0000000605047291 */ /* 0x000fe2000f8e18ff */
[----:B------:R-:W-:Y:S02]  /*2cc0*/  PRMT R4, RZ, 0x654, R4 ;  /* 0x00000654ff047816 */ /* 0x000fe40000000004 */
[----:B-1----:R-:W-:Y:S01]  /*2cd0*/  SHF.L.U32 R5, R12, 0x1f, RZ ;  /* 0x0000001f0c057819 */ /* 0x002fe200000006ff */
[----:B------:R-:W-:Y:S01]  /*2ce0*/  UIADD3 UR7, UPT, UPT, UR4, 0x80, URZ ;  /* 0x0000008004077890 */ /* 0x000fe2000fffe0ff */
[----:B------:R1:W-:Y:S05]  /*2cf0*/  SYNCS.ARRIVE.TRANS64.RED.A1T0 RZ, [R4+URZ], RZ ;  /* 0x000000ff04ff79a7 */ /* 0x0003ea00081004ff */
[----:B------:R-:W-:Y:S01]  /*2d00*/  IMAD.U32 R7, RZ, RZ, UR7 ;  /* 0x00000007ff077e24 */ /* 0x000fe2000f8e00ff */
[----:B------:R-:W2:Y:S04]  /*2d10*/  SYNCS.PHASECHK.TRANS64.TRYWAIT P0, [UR4+0x90], R5 ;  /* 0x00009005ff0075a7 */ /* 0x000ea80008001104 */
[----:B------:R-:W-:Y:S01]  /*2d20*/  PRMT R6, R0, 0x654, R7 ;  /* 0x0000065400067816 */ /* 0x000fe20000000007 */
[----:B-1----:R-:W-:Y:S01]  /*2d30*/  @!P2 IMAD.MOV.U32 R4, RZ, RZ, 0x10 ;  /* 0x00000010ff04a424 */ /* 0x002fe200078e00ff */
[----:B--2---:R-:W-:Y:S06]  /*2d40*/  @!P0 BRA `(.L_x_50) ;  /* 0x0000006400648947 */ /* 0x004fec0003800000 */
.L_x_138:
[----:B------:R-:W-:Y:S01]  /*2d50*/  ULEA UR8, UR5, UR6, 0x4 ;  /* 0x0000000605087291 */ /* 0x000fe2000f8e20ff */
[----:B------:R-:W-:Y:S01]  /*2d60*/  SEL R3, R6, R3, !P2 ;  /* 0x0000000306037207 */ /* 0x000fe20005000000 */
[----:B------:R-:W-:Y:S01]  /*2d70*/  UIADD3 UR9, UPT, UPT, UR4, 0x80, URZ ;  /* 0x0000008004097890 */ /* 0x000fe2000fffe0ff */
[----:B-1----:R-:W-:Y:S01]  /*2d80*/  LEA R2, R11, UR6, 0x3 ;  /* 0x000000060b027c11 */ /* 0x002fe2000f8e18ff */
[----:B------:R-:W-:Y:S01]  /*2d90*/  UIADD3 UR8, UPT, UPT, UR8, 0x110, URZ ;  /* 0x0000011008087890 */ /* 0x000fe2000fffe0ff */
[----:B------:R-:W-:Y:S01]  /*2da0*/  SHF.L.U32 R5, R10, 0x1f, RZ ;  /* 0x0000001f0a057819 */ /* 0x000fe200000006ff */
[----:B------:R1:W-:Y:S01]  /*2db0*/  @!P2 SYNCS.ARRIVE.TRANS64.RED RZ, [R3+URZ], R4 ;  /* 0x0000000403ffa9a7 */ /* 0x0003e200080004ff */
[----:B------:R-:W-:Y:S01]  /*2dc0*/  UIADD3 UR4, UPT, UPT, UR5, 0x1, URZ ;  /* 0x0000000105047890 */ /* 0x000fe2000fffe0ff */
[----:B------:R-:W-:-:S03]  /*2dd0*/  VIADD R8, R8, 0x1 ;  /* 0x0000000108087836 */ /* 0x000fc60000000000 */
[----:B------:R-:W-:Y:S02]  /*2de0*/  UISETP.NE.AND UP0, UPT, UR4, 0x2, UPT ;  /* 0x000000020400788c */ /* 0x000fe4000bf05270 */
[----:B------:R-:W-:Y:S06]  /*2df0*/  UGETNEXTWORKID.BROADCAST [UR8], [UR9] ;  /* 0x00000000080073ca */ /* 0x000fec0008000100 */
[----:B------:R-:W-:Y:S01]  /*2e00*/  USEL UR7, URZ, 0x1, UP0 ;  /* 0x00000001ff077887 */ /* 0x000fe20008000000 */
[----:B------:R-:W-:Y:S01]  /*2e10*/  ISETP.NE.AND P0, PT, R8, 0x2, PT ;  /* 0x000000020800780c */ /* 0x000fe20003f05270 */
[----:B------:R-:W-:Y:S01]  /*2e20*/  USEL UR5, UR4, URZ, UP0 ;  /* 0x000000ff04057287 */ /* 0x000fe20008000000 */
[----:B------:R-:W2:Y:S03]  /*2e30*/  SYNCS.PHASECHK.TRANS64.TRYWAIT P1, [R2+URZ+0x80], R5 ;  /* 0x00008005020075a7 */ /* 0x000ea600080211ff */
[----:B------:R-:W-:Y:S01]  /*2e40*/  LOP3.LUT R12, R12, UR7, RZ, 0x3c, !PT ;  /* 0x000000070c0c7c12 */ /* 0x000fe2000f8e3cff */
[----:B-12---:R-:W-:Y:S07]  /*2e50*/  @!P1 BRA `(.L_x_51) ;  /* 0x0000006400389947 */ /* 0x006fee0003800000 */
.L_x_139:
[C---:B------:R-:W-:Y:S01]  /*2e60*/  LEA R4, R11.reuse, UR6, 0x4 ;  /* 0x000000060b047c11 */ /* 0x040fe2000f8e20ff */
[----:B-1----:R-:W-:Y:S01]  /*2e70*/  VIADD R2, R2, 0x90 ;  /* 0x0000009002027836 */ /* 0x002fe20000000000 */
[----:B------:R-:W-:Y:S01]  /*2e80*/  SEL R8, R8, RZ, P0 ;  /* 0x000000ff08087207 */ /* 0x000fe20000000000 */
[----:B------:R-:W-:-:S03]  /*2e90*/  VIADD R11, R11, 0x1 ;  /* 0x000000010b0b7836 */ /* 0x000fc60000000000 */
[----:B------:R-:W1:Y:S01]  /*2ea0*/  LDS.128 R4, [R4+0x110] ;  /* 0x0001100004047984 */ /* 0x000e620000000c00 */
[----:B------:R-:W-:Y:S02]  /*2eb0*/  PRMT R2, RZ, 0x654, R2 ;  /* 0x00000654ff027816 */ /* 0x000fe40000000002 */
[C---:B------:R-:W-:Y:S01]  /*2ec0*/  ISETP.NE.AND P1, PT, R11.reuse, 0x2, PT ;  /* 0x000000020b00780c */ /* 0x040fe20003f25270 */
[----:B------:R-:W-:Y:S01]  /*2ed0*/  @!PT LDS RZ, [RZ] ;  /* 0x00000000fffff984 */ /* 0x000fe20000000800 */
[----:B------:R-:W-:Y:S01]  /*2ee0*/  @!PT LDS RZ, [RZ] ;  /* 0x00000000fffff984 */ /* 0x000fe20000000800 */
[----:B------:R-:W-:Y:S01]  /*2ef0*/  @!PT LDS RZ, [RZ] ;  /* 0x00000000fffff984 */ /* 0x000fe20000000800 */
[----:B------:R-:W-:Y:S01]  /*2f00*/  @!PT LDS RZ, [RZ] ;  /* 0x00000000fffff984 */ /* 0x000fe20000000800 */
[----:B------:R2:W-:Y:S06]  /*2f10*/  MEMBAR.ALL.CTA ;  /* 0x0000000000007992 */ /* 0x0005ec0000008000 */
[----:B--2---:R-:W2:Y:S01]  /*2f20*/  FENCE.VIEW.ASYNC.S ;  /* 0x00000000000073c6 */ /* 0x004ea20000000000 */
[----:B------:R-:W-:Y:S01]  /*2f30*/  SEL R11, R11, RZ, P1 ;  /* 0x000000ff0b0b7207 */ /* 0x000fe20000800000 */
[----:B--2---:R2:W-:Y:S01]  /*2f40*/  SYNCS.ARRIVE.TRANS64.RED.A1T0 RZ, [R2+URZ], RZ ;  /* 0x000000ff02ff79a7 */ /* 0x0045e200081004ff */
[----:B-1----:R-:W-:-:S02]  /*2f50*/  LOP3.LUT P3, RZ, R6, 0x1, RZ, 0xc0, !PT ;  /* 0x0000000106ff7812 */ /* 0x002fc4000786c0ff */
[----:B------:R-:W-:-:S04]  /*2f60*/  SEL R5, RZ, 0x1, P1 ;  /* 0x00000001ff057807 */ /* 0x000fc80000800000 */
[----:B------:R-:W-:Y:S02]  /*2f70*/  LOP3.LUT R10, R10, R5, RZ, 0x3c, !PT ;  /* 0x000000050a0a7212 */ /* 0x000fe400078e3cff */
[----:B--2---:R-:W-:-:S04]  /*2f80*/  SEL R2, RZ, 0x1, P0 ;  /* 0x00000001ff027807 */ /* 0x004fc80000000000 */
[----:B------:R-:W-:Y:S01]  /*2f90*/  LOP3.LUT R9, R9, R2, RZ, 0x3c, !PT ;  /* 0x0000000209097212 */ /* 0x000fe200078e3cff */
[----:B------:R-:W-:Y:S06]  /*2fa0*/  @P3 BRA `(.L_x_52) ;  /* 0xfffffffc002c3947 */ /* 0x000fec000383ffff */
[----:B------:R-:W-:Y:S01]  /*2fb0*/  ULEA UR4, UR5, UR6, 0x3 ;  /* 0x0000000605047291 */ /* 0x000fe2000f8e18ff */
[----:B------:R-:W-:-:S08]  /*2fc0*/  SHF.L.U32 R3, R12, 0x1f, RZ ;  /* 0x0000001f0c037819 */ /* 0x000fd000000006ff */
[----:B------:R-:W1:Y:S02]  /*2fd0*/  SYNCS.PHASECHK.TRANS64 P0, [UR4+0x90], R3 ;  /* 0x00009003ff0075a7 */ /* 0x000e640008001004 */
[----:B-1----:R-:W-:Y:S05]  /*2fe0*/  @P0 BRA `(.L_x_53) ;  /* 0x0000000000080947 */ /* 0x002fea0003800000 */
[----:B------:R-:W1:Y:S02]  /*2ff0*/  SYNCS.PHASECHK.TRANS64.TRYWAIT P0, [UR4+0x90], R3 ;  /* 0x00009003ff0075a7 */ /* 0x000e640008001104 */
[----:B-1----:R-:W-:Y:S05]  /*3000*/  @!P0 BRA `(.L_x_54) ;  /* 0x0000006000e08947 */ /* 0x002fea0003800000 */
.L_x_53:
[----:B------:R-:W-:-:S04]  /*3010*/  UIADD3 UR7, UPT, UPT, UR5, 0x1, URZ ;  /* 0x0000000105077890 */ /* 0x000fc8000fffe0ff */
[----:B------:R-:W-:-:S04]  /*3020*/  UISETP.NE.AND UP0, UPT, UR7, 0x2, UPT ;  /* 0x000000020700788c */ /* 0x000fc8000bf05270 */
[----:B------:R-:W-:Y:S02]  /*3030*/  USEL UR8, URZ, 0x1, UP0 ;  /* 0x00000001ff087887 */ /* 0x000fe40008000000 */
[----:B------:R-:W-:-:S04]  /*3040*/  USEL UR7, UR7, URZ, UP0 ;  /* 0x000000ff07077287 */ /* 0x000fc80008000000 */
[----:B------:R-:W-:Y:S01]  /*3050*/  ULEA UR7, UR7, UR6, 0x3 ;  /* 0x0000000607077291 */ /* 0x000fe2000f8e18ff */
[----:B-1----:R-:W-:-:S04]  /*3060*/  LOP3.LUT R3, R12, UR8, RZ, 0x3c, !PT ;  /* 0x000000080c037c12 */ /* 0x002fc8000f8e3cff */
[----:B------:R-:W-:-:S04]  /*3070*/  SHF.L.U32 R0, R3, 0x1f, RZ ;  /* 0x0000001f03007819 */ /* 0x000fc800000006ff */
[----:B------:R-:W1:Y:S02]  /*3080*/  SYNCS.PHASECHK.TRANS64 P0, [UR7+0x90], R0 ;  /* 0x00009000ff0075a7 */ /* 0x000e640008001007 */
[----:B-1----:R-:W-:Y:S05]  /*3090*/  @P0 EXIT ;  /* 0x000000000000094d */ /* 0x002fea0003800000 */
[----:B------:R-:W-:Y:S02]  /*30a0*/  SHF.L.U32 R3, R3, 0x1f, RZ ;  /* 0x0000001f03037819 */ /* 0x000fe400000006ff */
[----:B------:R-:W-:-:S07]  /*30b0*/  MOV R0, UR7 ;  /* 0x0000000700007c02 */ /* 0x000fce0008000f00 */
.L_x_55:
[----:B-1----:R1:W2:Y:S02]  /*30c0*/  SYNCS.PHASECHK.TRANS64.TRYWAIT P0, [R0+URZ+0x90], R3 ;  /* 0x00009003000075a7 */ /* 0x0022a400080011ff */
[----:B--2---:R-:W-:Y:S05]  /*30d0*/  @!P0 NANOSLEEP.SYNCS 0x989680 ;  /* 0x009896800000895d */ /* 0x004fea0003900000 */
[----:B------:R-:W2:Y:S02]  /*30e0*/  @!P0 SYNCS.PHASECHK.TRANS64 P0, [R0+URZ+0x90], R3 ;  /* 0x00009003000085a7 */ /* 0x000ea400080010ff */
[----:B--2---:R-:W-:Y:S05]  /*30f0*/  @P0 EXIT ;  /* 0x000000000000094d */ /* 0x004fea0003800000 */
[----:B------:R-:W-:Y:S05]  /*3100*/  BRA `(.L_x_55) ;  /* 0xfffffffc00ec7947 */ /* 0x000fea000383ffff */
.L_x_48:
[----:B------:R-:W-:Y:S05]  /*3110*/  BRA.U UP4, `(.L_x_56) ;  /* 0x0000001104a07547 */ /* 0x000fea000b800000 */
[----:B------:R-:W-:Y:S01]  /*3120*/  UMOV UR4, 0x40 ;  /* 0x0000004000047882 */ /* 0x000fe20000000000 */
[----:B------:R-:W-:Y:S01]  /*3130*/  NOP ;  /* 0x0000000000007918 */ /* 0x000fe20000000000 */
[----:B------:R-:W-:Y:S01]  /*3140*/  ULEA UR5, UR46, UR4, 0x18 ;  /* 0x000000042e057291 */ /* 0x000fe2000f8ec0ff */
[----:B------:R-:W-:Y:S02]  /*3150*/  UMOV UR6, 0x400 ;  /* 0x0000040000067882 */ /* 0x000fe40000000000 */
[----:B------:R-:W-:-:S06]  /*3160*/  ULEA UR6, UR46, UR6, 0x18 ;  /* 0x000000062e067291 */ /* 0x000fcc000f8ec0ff */
[----:B------:R-:W1:Y:S02]  /*3170*/  LDS.U8 R0, [UR5+0x1c] ;  /* 0x00001c05ff007984 */ /* 0x000e640008000000 */
[----:B-1----:R-:W-:-:S13]  /*3180*/  ISETP.NE.AND P0, PT, R0, RZ, PT ;  /* 0x000000ff0000720c */ /* 0x002fda0003f05270 */
[----:B------:R-:W-:Y:S05]  /*3190*/  @P0 BRA `(.L_x_57) ;  /* 0x0000000400080947 */ /* 0x000fea0003800000 */
[----:B------:R-:W-:Y:S02]  /*31a0*/  UISETP.NE.U32.AND UP1, UPT, UR33, 0x1, UPT ;  /* 0x000000012100788c */ /* 0x000fe4000bf25070 */
[----:B------:R-:W-:-:S07]  /*31b0*/  UIADD3 UR7, UPT, UPT, UR5, 0x8, URZ ;  /* 0x0000000805077890 */ /* 0x000fce000fffe0ff */
[----:B------:R-:W-:Y:S05]  /*31c0*/  BRA.U !UP1, `(.L_x_58) ;  /* 0x00000001099c7547 */ /* 0x000fea000b800000 */
[----:B------:R-:W-:Y:S01]  /*31d0*/  ELECT P0, URZ, PT ;  /* 0x0000000000ff782f */ /* 0x000fe20003800000 */
[----:B------:R-:W-:-:S12]  /*31e0*/  BSSY B0, `(.L_x_58) ;  /* 0x0000025000007945 */ /* 0x000fd80003800000 */
[----:B------:R-:W-:Y:S05]  /*31f0*/  @!P0 BRA `(.L_x_59) ;  /* 0x00000000008c8947 */ /* 0x000fea0003800000 */
[----:B------:R-:W-:-:S05]  /*3200*/  UMOV UR4, 0x10 ;  /* 0x0000001000047882 */ /* 0x000fca0000000000 */
[----:B------:R-:W-:Y:S04]  /*3210*/  DEPBAR.LE SB1, 0x36 ;  /* 0x00009d800000791a */ /* 0x000fe80000000000 */
[----:B------:R-:W1:Y:S02]  /*3220*/  UTCATOMSWS.2CTA.FIND_AND_SET.ALIGN UP0, UR4, UR4 ;  /* 0x00000004000475e3 */ /* 0x000e640008200800 */
[----:B-1----:R-:W-:Y:S01]  /*3230*/  MOV R11, UR4 ;  /* 0x00000004000b7c02 */ /* 0x002fe20008000f00 */
[----:B------:R-:W-:Y:S06]  /*3240*/  BRA.U UP0, `(.L_x_60) ;  /* 0x0000000100187547 */ /* 0x000fec000b800000 */
.L_x_61:
[----:B------:R-:W-:Y:S05]  /*3250*/  NANOSLEEP 0x64 ;  /* 0x000000640000795d */ /* 0x000fea0003800000 */
[----:B------:R-:W-:-:S05]  /*3260*/  UMOV UR4, 0x10 ;  /* 0x0000001000047882 */ /* 0x000fca0000000000 */
[----:B------:R-:W-:Y:S04]  /*3270*/  DEPBAR.LE SB1, 0x36 ;  /* 0x00009d800000791a */ /* 0x000fe80000000000 */
[----:B------:R-:W1:Y:S02]  /*3280*/  UTCATOMSWS.2CTA.FIND_AND_SET.ALIGN UP0, UR4, UR4 ;  /* 0x00000004000475e3 */ /* 0x000e640008200800 */
[----:B-1----:R-:W-:Y:S01]  /*3290*/  MOV R11, UR4 ;  /* 0x00000004000b7c02 */ /* 0x002fe20008000f00 */
[----:B------:R-:W-:Y:S05]  /*32a0*/  BRA.U !UP0, `(.L_x_61) ;  /* 0xfffffffd08e87547 */ /* 0x000fea000b83ffff */
.L_x_60:
[----:B------:R-:W1:Y:S01]  /*32b0*/  LDS R7, [UR5+0x10] ;  /* 0x00001005ff077984 */ /* 0x000e620008000800 */
[----:B------:R-:W-:Y:S01]  /*32c0*/  IMAD.U32 R5, RZ, RZ, UR6 ;  /* 0x00000006ff057e24 */ /* 0x000fe2000f8e00ff */
[----:B------:R-:W-:-:S03]  /*32d0*/  MOV R4, UR34 ;  /* 0x0000002200047c02 */ /* 0x000fc60008000f00 */
[----:B------:R-:W-:Y:S01]  /*32e0*/  VIADD R5, R5, 0x130 ;  /* 0x0000013005057836 */ /* 0x000fe20000000000 */
[----:B-1----:R-:W-:-:S04]  /*32f0*/  SHF.L.U32 R7, R7, 0x1f, RZ ;  /* 0x0000001f07077819 */ /* 0x002fc800000006ff */
[----:B------:R-:W1:Y:S02]  /*3300*/  SYNCS.PHASECHK.TRANS64.TRYWAIT P0, [UR5+0x8], R7 ;  /* 0x00000807ff0075a7 */ /* 0x000e640008001105 */
[----:B-1----:R-:W-:Y:S05]  /*3310*/  @P0 BRA `(.L_x_62) ;  /* 0x0000000000080947 */ /* 0x002fea0003800000 */
[----:B------:R-:W1:Y:S02]  /*3320*/  SYNCS.PHASECHK.TRANS64.TRYWAIT P0, [UR5+0x8], R7 ;  /* 0x00000807ff0075a7 */ /* 0x000e640008001105 */
[----:B-1----:R-:W-:Y:S05]  /*3330*/  @!P0 BRA `(.L_x_63) ;  /* 0x00000060002c8947 */ /* 0x002fea0003800000 */
.L_x_62:
[----:B-1----:R-:W-:Y:S01]  /*3340*/  HFMA2 R0, -RZ, RZ, 0, 5.9604644775390625e-08 ;  /* 0x00000001ff007431 */ /* 0x002fe200000001ff */
[----:B------:R-:W-:Y:S01]  /*3350*/  UPRMT UR4, UR34, 0x654, UR7 ;  /* 0x0000065422047896 */ /* 0x000fe20008000007 */
[----:B------:R-:W-:Y:S01]  /*3360*/  IMAD.MOV.U32 R8, RZ, RZ, 0xffff ;  /* 0x0000ffffff087424 */ /* 0x000fe200078e00ff */
[----:B------:R-:W-:Y:S01]  /*3370*/  PRMT R4, R4, 0x654, R5 ;  /* 0x0000065404047816 */ /* 0x000fe20000000005 */
[----:B------:R-:W-:Y:S02]  /*3380*/  IMAD.MOV.U32 R6, RZ, RZ, 0x4 ;  /* 0x00000004ff067424 */ /* 0x000fe400078e00ff */
[----:B------:R-:W-:Y:S01]  /*3390*/  IMAD.SHL.U32 R9, R11, 0x20, RZ ;  /* 0x000000200b097824 */ /* 0x000fe200078e00ff */
[----:B------:R-:W-:Y:S02]  /*33a0*/  MOV R5, UR4 ;  /* 0x0000000400057c02 */ /* 0x000fe40008000f00 */
[-C--:B------:R-:W-:Y:S01]  /*33b0*/  SHF.L.U32 R8, R8, R11.reuse, RZ ;  /* 0x0000000b08087219 */ /* 0x080fe200000006ff */
[----:B------:R1:W-:Y:S01]  /*33c0*/  SYNCS.ARRIVE.TRANS64.RED RZ, [UR4], R6 ;  /* 0x00000006ffff79a7 */ /* 0x0003e20008000404 */
[----:B------:R-:W-:Y:S01]  /*33d0*/  SHF.L.U32 R7, R0, R11, RZ ;  /* 0x0000000b00077219 */ /* 0x000fe200000006ff */
[----:B------:R1:W-:Y:S04]  /*33e0*/  STS [UR6+0x130], R9 ;  /* 0x00013009ff007988 */ /* 0x0003e80008000806 */
[----:B------:R1:W-:Y:S04]  /*33f0*/  STAS [R4.64], R11 ;  /* 0x0000000b04007dbd */ /* 0x0003e8000c0008ff */
[----:B------:R1:W-:Y:S04]  /*3400*/  ATOMS.OR RZ, [UR5+0x14], R8 ;  /* 0x00001408ffff798c */ /* 0x0003e8000b000005 */
[----:B------:R1:W-:Y:S04]  /*3410*/  ATOMS.OR RZ, [UR5+0x18], R7 ;  /* 0x00001807ffff798c */ /* 0x0003e8000b000005 */
[----:B------:R1:W-:Y:S02]  /*3420*/  ATOMS.XOR RZ, [UR5+0x10], R0 ;  /* 0x00001000ffff798c */ /* 0x0003e4000b800005 */
.L_x_59:
[----:B------:R-:W-:Y:S05]  /*3430*/  BSYNC B0 ;  /* 0x0000000000007941 */ /* 0x000fea0003800000 */
.L_x_58:
[----:B------:R-:W-:Y:S05]  /*3440*/  BRA.U UP1, `(.L_x_64) ;  /* 0x00000001016c7547 */ /* 0x000fea000b800000 */
[----:B------:R-:W-:-:S03]  /*3450*/  UMOV UR4, 0xffffffff ;  /* 0xffffffff00047882 */ /* 0x000fc60000000000 */
[----:B------:R-:W-:Y:S05]  /*3460*/  BRA.DIV UR4, `(.L_x_65) ;  /* 0x0000005e04f87947 */ /* 0x000fea000b800000 */
[----:B------:R-:W-:-:S13]  /*3470*/  ELECT P0, URZ, PT ;  /* 0x0000000000ff782f */ /* 0x000fda0003800000 */
.L_x_143:
[----:B------:R-:W-:Y:S05]  /*3480*/  @!P0 BRA `(.L_x_64) ;  /* 0x00000000005c8947 */ /* 0x000fea0003800000 */
[----:B-1----:R-:W1:Y:S02]  /*3490*/  LDS R5, [UR5+0x10] ;  /* 0x00001005ff057984 */ /* 0x002e640008000800 */
[----:B-1----:R-:W-:-:S04]  /*34a0*/  SHF.L.U32 R5, R5, 0x1f, RZ ;  /* 0x0000001f05057819 */ /* 0x002fc800000006ff */
[----:B------:R-:W1:Y:S02]  /*34b0*/  SYNCS.PHASECHK.TRANS64.TRYWAIT P0, [UR5+0x8], R5 ;  /* 0x00000805ff0075a7 */ /* 0x000e640008001105 */
[----:B-1----:R-:W-:Y:S05]  /*34c0*/  @P0 BRA `(.L_x_66) ;  /* 0x0000000000080947 */ /* 0x002fea0003800000 */
[----:B------:R-:W1:Y:S02]  /*34d0*/  SYNCS.PHASECHK.TRANS64.TRYWAIT P0, [UR5+0x8], R5 ;  /* 0x00000805ff0075a7 */ /* 0x000e640008001105 */
[----:B-1----:R-:W-:Y:S05]  /*34e0*/  @!P0 BRA `(.L_x_67) ;  /* 0x0000005c00fc8947 */ /* 0x002fea0003800000 */
.L_x_66:
[----:B------:R-:W2:Y:S01]  /*34f0*/  LDS R7, [UR6+0x130] ;  /* 0x00013006ff077984 */ /* 0x000ea20008000800 */
[----:B-1----:R-:W-:Y:S02]  /*3500*/  HFMA2 R0, -RZ, RZ, 0, 5.9604644775390625e-08 ;  /* 0x00000001ff007431 */ /* 0x002fe400000001ff */
[----:B------:R-:W-:Y:S01]  /*3510*/  IMAD.MOV.U32 R4, RZ, RZ, 0xffff ;  /* 0x0000ffffff047424 */ /* 0x000fe200078e00ff */
[----:B------:R-:W-:Y:S01]  /*3520*/  UPRMT UR4, UR34, 0x654, UR7 ;  /* 0x0000065422047896 */ /* 0x000fe20008000007 */
[----:B--2---:R-:W-:-:S03]  /*3530*/  IMAD.SHL.U32 R5, R7, 0x20, RZ ;  /* 0x0000002007057824 */ /* 0x004fc600078e00ff */
[-C--:B------:R-:W-:Y:S02]  /*3540*/  SHF.L.U32 R4, R4, R7.reuse, RZ ;  /* 0x0000000704047219 */ /* 0x080fe400000006ff */
[----:B------:R-:W-:Y:S01]  /*3550*/  SHF.L.U32 R7, R0, R7, RZ ;  /* 0x0000000700077219 */ /* 0x000fe200000006ff */
[----:B------:R2:W-:Y:S04]  /*3560*/  STS [UR6+0x130], R5 ;  /* 0x00013005ff007988 */ /* 0x0005e80008000806 */
[----:B------:R2:W-:Y:S04]  /*3570*/  ATOMS.OR RZ, [UR5+0x14], R4 ;  /* 0x00001404ffff798c */ /* 0x0005e8000b000005 */
[----:B------:R2:W-:Y:S01]  /*3580*/  ATOMS.OR RZ, [UR5+0x18], R7 ;  /* 0x00001807ffff798c */ /* 0x0005e2000b000005 */
[----:B------:R-:W-:Y:S03]  /*3590*/  SYNCS.ARRIVE.TRANS64.RED.A1T0 RZ, [UR4], RZ ;  /* 0x000000ffffff79a7 */ /* 0x000fe60008100404 */
[----:B------:R2:W-:Y:S01]  /*35a0*/  ATOMS.XOR RZ, [UR5+0x10], R0 ;  /* 0x00001000ffff798c */ /* 0x0005e2000b800005 */
[----:B------:R-:W-:Y:S05]  /*35b0*/  BRA `(.L_x_64) ;  /* 0x0000000000107947 */ /* 0x000fea0003800000 */
.L_x_57:
[----:B------:R-:W-:Y:S02]  /*35c0*/  MOV R0, 0xffffffff ;  /* 0xffffffff00007802 */ /* 0x000fe40000000f00 */
[----:B------:R-:W-:-:S03]  /*35d0*/  MOV R4, 0x3600 ;  /* 0x0000360000047802 */ /* 0x000fc60000000f00 */
[----:B------:R1:W-:Y:S04]  /*35e0*/  STS [UR6+0x130], R0 ;  /* 0x00013000ff007988 */ /* 0x0003e80008000806 */
[----:B-1---5:R-:W-:Y:S05]  /*35f0*/  CALL.REL.NOINC `($__internal_1_$__cuda_sm10x_tcgen05_guardrail_trap_phase_invalid_during_alloc) ;  /* 0x0000006400447944 */ /* 0x022fea0003c00000 */
.L_x_64:
[----:B------:R-:W-:Y:S05]  /*3600*/  WARPSYNC.ALL ;  /* 0x0000000000007948 */ /* 0x000fea0003800000 */
[----:B------:R-:W3:Y:S01]  /*3610*/  S2UR UR4, SR_CgaCtaId ;  /* 0x00000000000479c3 */ /* 0x000ee20000008800 */
[----:B------:R-:W-:Y:S01]  /*3620*/  UMOV UR17, 0x400 ;  /* 0x0000040000117882 */ /* 0x000fe20000000000 */
[----:B------:R-:W-:-:S06]  /*3630*/  NOP ;  /* 0x0000000000007918 */ /* 0x000fcc0000000000 */
[----:B------:R-:W-:Y:S06]  /*3640*/  BAR.ARV 0x6, 0xa0 ;  /* 0x0182800000007b1d */ /* 0x000fec0000002000 */
[----:B------:R-:W4:Y:S01]  /*3650*/  LDCU UR6, c[0x0][0x38c] ;  /* 0x00007180ff0677ac */ /* 0x000f220008000800 */
[----:B------:R-:W-:Y:S01]  /*3660*/  LOP3.LUT R3, R3, 0xffff, RZ, 0xc0, !PT ;  /* 0x0000ffff03037812 */ /* 0x000fe200078ec0ff */
[----:B-1----:R-:W-:Y:S01]  /*3670*/  IMAD.MOV.U32 R9, RZ, RZ, 0x1 ;  /* 0x00000001ff097424 */ /* 0x002fe200078e00ff */
[----:B------:R-:W-:Y:S01]  /*3680*/  LOP3.LUT R2, R2, 0xffff, RZ, 0xc0, !PT ;  /* 0x0000ffff02027812 */ /* 0x000fe200078ec0ff */
[----:B------:R-:W-:Y:S01]  /*3690*/  IMAD.MOV.U32 R8, RZ, RZ, RZ ;  /* 0x000000ffff087224 */ /* 0x000fe200078e00ff */
[----:B------:R-:W-:Y:S01]  /*36a0*/  R2UR UR20, R3 ;  /* 0x00000000031472ca */ /* 0x000fe200000e0000 */
[----:B------:R-:W-:Y:S01]  /*36b0*/  UMOV UR24, URZ ;  /* 0x000000ff00187c82 */ /* 0x000fe20008000000 */
[----:B------:R-:W-:-:S02]  /*36c0*/  R2UR UR30, R2 ;  /* 0x00000000021e72ca */ /* 0x000fc400000e0000 */
[----:B------:R-:W-:Y:S01]  /*36d0*/  CS2R R2, SRZ ;  /* 0x0000000000027805 */ /* 0x000fe2000001ff00 */
[----:B------:R-:W-:Y:S01]  /*36e0*/  UMOV UR15, URZ ;  /* 0x000000ff000f7c82 */ /* 0x000fe20008000000 */
[----:B---3--:R-:W-:Y:S01]  /*36f0*/  ULEA UR17, UR4, UR17, 0x18 ;  /* 0x0000001104117291 */ /* 0x008fe2000f8ec0ff */
[----:B------:R-:W-:Y:S01]  /*3700*/  UMOV UR14, URZ ;  /* 0x000000ff000e7c82 */ /* 0x000fe20008000000 */
[----:B------:R-:W-:Y:S02]  /*3710*/  UISETP.NE.AND UP3, UPT, UR33, URZ, UPT ;  /* 0x000000ff2100728c */ /* 0x000fe4000bf65270 */
[----:B------:R-:W-:Y:S02]  /*3720*/  UIADD3 UR5, UPT, UPT, UR17, 0x8400, URZ ;  /* 0x0000840011057890 */ /* 0x000fe4000fffe0ff */
[----:B------:R-:W-:-:S03]  /*3730*/  UIADD3 UR4, UPT, UPT, UR17, 0x12400, URZ ;  /* 0x0001240011047890 */ /* 0x000fc6000fffe0ff */
[----:B--2---:R-:W1:Y:S01]  /*3740*/  LDS R0, [UR17+0x130] ;  /* 0x00013011ff007984 */ /* 0x004e620008000800 */
[----:B----4-:R-:W-:Y:S02]  /*3750*/  UIADD3 UR6, UPT, UPT, UR6, 0x3f, URZ ;  /* 0x0000003f06067890 */ /* 0x010fe4000fffe0ff */
[----:B------:R-:W-:Y:S02]  /*3760*/  USHF.R.U32.HI UR5, URZ, 0x4, UR5 ;  /* 0x00000004ff057899 */ /* 0x000fe40008011605 */
[----:B------:R-:W-:Y:S02]  /*3770*/  USHF.R.S32.HI UR25, URZ, 0x1f, UR6 ;  /* 0x0000001fff197899 */ /* 0x000fe40008011406 */
[----:B------:R-:W-:Y:S02]  /*3780*/  USHF.R.U32.HI UR4, URZ, 0x4, UR4 ;  /* 0x00000004ff047899 */ /* 0x000fe40008011604 */
[----:B------:R-:W-:Y:S02]  /*3790*/  ULEA.HI UR25, UR25, UR6, URZ, 0x6 ;  /* 0x0000000619197291 */ /* 0x000fe4000f8f30ff */
[----:B------:R-:W-:-:S02]  /*37a0*/  ULOP3.LUT UR5, UR5, 0x3fff, URZ, 0xc0, !UPT ;  /* 0x00003fff05057892 */ /* 0x000fc4000f8ec0ff */
[----:B------:R-:W-:Y:S02]  /*37b0*/  USHF.R.S32.HI UR25, URZ, 0x6, UR25 ;  /* 0x00000006ff197899 */ /* 0x000fe40008011419 */
[----:B------:R-:W-:Y:S02]  /*37c0*/  ULOP3.LUT UR22, UR4, 0x3fff, URZ, 0xc0, !UPT ;  /* 0x00003fff04167892 */ /* 0x000fe4000f8ec0ff */
[----:B------:R-:W-:Y:S02]  /*37d0*/  UISETP.LT.AND UP0, UPT, UR25, 0x1, UPT ;  /* 0x000000011900788c */ /* 0x000fe4000bf01270 */
[----:B------:R-:W-:Y:S02]  /*37e0*/  ULOP3.LUT UR21, UR5, 0x10000, URZ, 0xfc, !UPT ;  /* 0x0001000005157892 */ /* 0x000fe4000f8efcff */
[----:B------:R-:W-:Y:S02]  /*37f0*/  ULOP3.LUT UR22, UR22, 0x10000, URZ, 0xfc, !UPT ;  /* 0x0001000016167892 */ /* 0x000fe4000f8efcff */
[----:B------:R-:W-:Y:S01]  /*3800*/  USEL UR31, UR25, 0x1, !UP0 ;  /* 0x00000001191f7887 */ /* 0x000fe2000c000000 */
[----:B------:R-:W-:Y:S01]  /*3810*/  UMOV UR28, 0x0 ;  /* 0x00000000001c7882 */ /* 0x000fe20000000000 */
[----:B------:R-:W-:Y:S01]  /*3820*/  UMOV UR29, 0x102004a0 ;  /* 0x102004a0001d7882 */ /* 0x000fe20000000000 */
[----:B------:R-:W-:Y:S01]  /*3830*/  UMOV UR26, 0x0 ;  /* 0x00000000001a7882 */ /* 0x000fe20000000000 */
[----:B------:R-:W-:Y:S01]  /*3840*/  UMOV UR27, 0x102004a0 ;  /* 0x102004a0001b7882 */ /* 0x000fe20000000000 */
[----:B-1----:R-:W-:-:S15]  /*3850*/  R2UR UR32, R0 ;  /* 0x00000000002072ca */ /* 0x002fde00000e0000 */
.L_x_75:
[C---:B------:R-:W-:Y:S02]  /*3860*/  LEA R0, R8.reuse, UR17, 0x3 ;  /* 0x0000001108007c11 */ /* 0x040fe4000f8e18ff */
[----:B------:R-:W-:Y:S02]  /*3870*/  SHF.L.U32 R5, R3, 0x1f, RZ ;  /* 0x0000001f03057819 */ /* 0x000fe400000006ff */
[----:B------:R-:W-:Y:S02]  /*3880*/  LEA R4, R8, UR17, 0x4 ;  /* 0x0000001108047c11 */ /* 0x000fe4000f8e20ff */
[----:B------:R-:W1:Y:S02]  /*3890*/  SYNCS.PHASECHK.TRANS64.TRYWAIT P0, [R0+URZ+0x80], R5 ;  /* 0x00008005000075a7 */ /* 0x000e6400080011ff */
[----:B-1-3--:R-:W-:Y:S05]  /*38a0*/  @!P0 BRA `(.L_x_68) ;  /* 0x0000005c00248947 */ /* 0x00afea0003800000 */
.L_x_144:
[----:B-1----:R-:W1:Y:S01]  /*38b0*/  LDS.128 R4, [R4+0x110] ;  /* 0x0001100004047984 */ /* 0x002e620000000c00 */
[----:B------:R-:W-:Y:S02]  /*38c0*/  VIADD R0, R0, 0x90 ;  /* 0x0000009000007836 */ /* 0x000fe40000000000 */
[----:B------:R-:W-:Y:S01]  /*38d0*/  VIADD R8, R8, 0x1 ;  /* 0x0000000108087836 */ /* 0x000fe20000000000 */
[----:B------:R-:W-:Y:S01]  /*38e0*/  @!PT LDS RZ, [RZ] ;  /* 0x00000000fffff984 */ /* 0x000fe20000000800 */
[----:B------:R-:W-:Y:S01]  /*38f0*/  @!PT LDS RZ, [RZ] ;  /* 0x00000000fffff984 */ /* 0x000fe20000000800 */
[----:B------:R-:W-:Y:S01]  /*3900*/  @!PT LDS RZ, [RZ] ;  /* 0x00000000fffff984 */ /* 0x000fe20000000800 */
[----:B------:R-:W-:Y:S01]  /*3910*/  @!PT LDS RZ, [RZ] ;  /* 0x00000000fffff984 */ /* 0x000fe20000000800 */
[----:B------:R2:W-:Y:S06]  /*3920*/  MEMBAR.ALL.CTA ;  /* 0x0000000000007992 */ /* 0x0005ec0000008000 */
[----:B--2---:R-:W2:Y:S01]  /*3930*/  FENCE.VIEW.ASYNC.S ;  /* 0x00000000000073c6 */ /* 0x004ea20000000000 */
[----:B------:R-:W-:-:S04]  /*3940*/  PRMT R0, RZ, 0x654, R0 ;  /* 0x00000654ff007816 */ /* 0x000fc80000000000 */
[----:B--2---:R2:W-:Y:S01]  /*3950*/  SYNCS.ARRIVE.TRANS64.RED.A1T0 RZ, [R0+URZ], RZ ;  /* 0x000000ff00ff79a7 */ /* 0x0045e200081004ff */
[----:B-1----:R-:W-:Y:S01]  /*3960*/  LOP3.LUT P1, RZ, R6, 0x1, RZ, 0xc0, !PT ;  /* 0x0000000106ff7812 */ /* 0x002fe2000782c0ff */
[----:B--2---:R-:W-:-:S12]  /*3970*/  BRA.U UP3, `(.L_x_69) ;  /* 0x0000000103e07547 */ /* 0x004fd8000b800000 */
[----:B------:R-:W1:Y:S01]  /*3980*/  LDCU UR4, c[0x0][0x38c] ;  /* 0x00007180ff0477ac */ /* 0x000e620008000800 */
[----:B------:R-:W-:Y:S02]  /*3990*/  PLOP3.LUT P2, PT, PT, PT, PT, 0x80, 0x8 ;  /* 0x000000000008781c */ /* 0x000fe40003f4f070 */
[----:B------:R-:W-:Y:S01]  /*39a0*/  SHF.L.U32 R5, R9, 0x1f, RZ ;  /* 0x0000001f09057819 */ /* 0x000fe200000006ff */
[----:B------:R-:W-:Y:S02]  /*39b0*/  ULEA UR23, UR24, UR17, 0x3 ;  /* 0x0000001118177291 */ /* 0x000fe4000f8e18ff */
[----:B------:R-:W-:Y:S02]  /*39c0*/  ULEA UR18, UR24, UR32, 0x7 ;  /* 0x0000002018127291 */ /* 0x000fe4000f8e38ff */
[----:B-1----:R-:W-:-:S06]  /*39d0*/  UISETP.GE.AND UP0, UPT, UR4, 0x1, UPT ;  /* 0x000000010400788c */ /* 0x002fcc000bf06270 */
[----:B------:R-:W-:-:S05]  /*39e0*/  PLOP3.LUT P0, PT, PT, PT, UP0, 0x80, 0x8 ;  /* 0x000000000008781c */ /* 0x000fca0003f0f008 */
[----:B------:R-:W-:-:S08]  /*39f0*/  @UP0 ULEA UR4, UR15, UR17, 0x3 ;  /* 0x000000110f040291 */ /* 0x000fd0000f8e18ff */
[----:B------:R-:W-:-:S04]  /*3a00*/  @P0 SHF.L.U32 R0, R2, 0x1f, RZ ;  /* 0x0000001f02000819 */ /* 0x000fc800000006ff */
[----:B------:R1:W2:Y:S01]  /*3a10*/  @P0 SYNCS.PHASECHK.TRANS64.TRYWAIT P2, [UR4], R0 ;  /* 0x00000000ff0005a7 */ /* 0x0002a20008041104 */
[----:B------:R-:W3:Y:S02]  /*3a20*/  SYNCS.PHASECHK.TRANS64.TRYWAIT P0, [UR23+0xc0], R5 ;  /* 0x0000c005ff0075a7 */ /* 0x000ee40008001117 */
[----:B-123--:R-:W-:Y:S05]  /*3a30*/  @!P0 BRA `(.L_x_70) ;  /* 0x0000005800d48947 */ /* 0x00efea0003800000 */
.L_x_146:
[----:B------:R-:W-:Y:S01]  /*3a40*/  UMOV UR19, UR14 ;  /* 0x0000000e00137c82 */ /* 0x000fe20008000000 */
[----:B------:R-:W-:Y:S05]  /*3a50*/  BRA.U !UP0, `(.L_x_71) ;  /* 0x0000000108987547 */ /* 0x000fea000b800000 */
[----:B------:R-:W-:Y:S02]  /*3a60*/  UIADD3 UR19, UPT, UPT, UR31, UR14, URZ ;  /* 0x0000000e1f137290 */ /* 0x000fe4000fffe0ff */
[----:B------:R-:W-:Y:S01]  /*3a70*/  UPLOP3.LUT UP2, UPT, UPT, UPT, UPT, 0x40, 0x4 ;  /* 0x000000000004789c */ /* 0x000fe20003f4e870 */
[----:B------:R-:W-:Y:S01]  /*3a80*/  UMOV UR16, UR25 ;  /* 0x0000001900107c82 */ /* 0x000fe20008000000 */
[----:B------:R-:W-:-:S09]  /*3a90*/  UMOV UR6, UR15 ;  /* 0x0000000f00067c82 */ /* 0x000fd20008000000 */
.L_x_74:
[----:B--2---:R-:W-:Y:S01]  /*3aa0*/  ULEA UR5, UR6, UR17, 0x3 ;  /* 0x0000001106057291 */ /* 0x004fe2000f8e18ff */
[----:B---3--:R-:W-:Y:S11]  /*3ab0*/  @P2 BRA `(.L_x_72) ;  /* 0x00000000000c2947 */ /* 0x008ff60003800000 */
[----:B-1----:R-:W-:Y:S04]  /*3ac0*/  SHF.L.U32 R5, R2, 0x1f, RZ ;  /* 0x0000001f02057819 */ /* 0x002fe800000006ff */
[----:B------:R-:W1:Y:S02]  /*3ad0*/  SYNCS.PHASECHK.TRANS64.TRYWAIT P0, [UR5], R5 ;  /* 0x00000005ff0075a7 */ /* 0x000e640008001105 */
[----:B-1----:R-:W-:Y:S05]  /*3ae0*/  @!P0 BRA `(.L_x_73) ;  /* 0x0000005800c08947 */ /* 0x002fea0003800000 */
.L_x_72:
[----:B------:R-:W-:Y:S01]  /*3af0*/  UISETP.NE.AND UP0, UPT, UR16, 0x1, UPT ;  /* 0x000000011000788c */ /* 0x000fe2000bf05270 */
[----:B------:R-:W-:Y:S01]  /*3b00*/  PLOP3.LUT P2, PT, PT, PT, PT, 0x80, 0x8 ;  /* 0x000000000008781c */ /* 0x000fe20003f4f070 */
[----:B------:R-:W-:Y:S02]  /*3b10*/  UIADD3 UR4, UPT, UPT, UR6, 0x1, URZ ;  /* 0x0000000106047890 */ /* 0x000fe4000fffe0ff */
[----:B------:R-:W-:Y:S02]  /*3b20*/  ULEA UR12, UR6, UR22, 0x8 ;  /* 0x00000016060c7291 */ /* 0x000fe4000f8e40ff */
[----:B------:R-:W-:Y:S01]  /*3b30*/  UISETP.NE.AND UP1, UPT, UR4, 0x5, UPT ;  /* 0x000000050400788c */ /* 0x000fe2000bf25270 */
[----:B------:R-:W-:Y:S01]  /*3b40*/  PLOP3.LUT P0, PT, PT, PT, UP0, 0x80, 0x8 ;  /* 0x000000000008781c */ /* 0x000fe20003f0f008 */
[----:B------:R-:W-:Y:S02]  /*3b50*/  UIADD3 UR10, UPT, UPT, UR12, 0x2, URZ ;  /* 0x000000020c0a7890 */ /* 0x000fe4000fffe0ff */
[----:B------:R-:W-:Y:S02]  /*3b60*/  USEL UR7, URZ, 0x1, UP1 ;  /* 0x00000001ff077887 */ /* 0x000fe40008800000 */
[----:B------:R-:W-:Y:S02]  /*3b70*/  USEL UR15, UR4, URZ, UP1 ;  /* 0x000000ff040f7287 */ /* 0x000fe40008800000 */
[----:B------:R-:W-:Y:S02]  /*3b80*/  UIADD3 UR14, UPT, UPT, UR14, 0x1, URZ ;  /* 0x000000010e0e7890 */ /* 0x000fe4000fffe0ff */
[----:B------:R-:W-:Y:S01]  /*3b90*/  @UP0 ULEA UR4, UR15, UR17, 0x3 ;  /* 0x000000110f040291 */ /* 0x000fe2000f8e18ff */
[----:B------:R-:W-:Y:S01]  /*3ba0*/  LOP3.LUT R2, R2, UR7, RZ, 0x3c, !PT ;  /* 0x0000000702027c12 */ /* 0x000fe2000f8e3cff */
[----:B------:R-:W-:Y:S01]  /*3bb0*/  UIADD3 UR7, UPT, UPT, UR5, 0x28, URZ ;  /* 0x0000002805077890 */ /* 0x000fe2000fffe0ff */
[----:B------:R-:W-:Y:S02]  /*3bc0*/  UMOV UR13, 0x80004020 ;  /* 0x80004020000d7882 */ /* 0x000fe40000000000 */
[----:B-1----:R-:W-:Y:S01]  /*3bd0*/  @P0 SHF.L.U32 R0, R2, 0x1f, RZ ;  /* 0x0000001f02000819 */ /* 0x002fe200000006ff */
[----:B------:R-:W-:Y:S01]  /*3be0*/  UMOV UR5, 0x80004020 ;  /* 0x8000402000057882 */ /* 0x000fe20000000000 */
[----:B------:R-:W-:Y:S01]  /*3bf0*/  UMOV UR11, 0x80004020 ;  /* 0x80004020000b7882 */ /* 0x000fe20000000000 */
[----:B------:R-:W-:Y:S01]  /*3c00*/  UMOV UR9, 0x80004020 ;  /* 0x8000402000097882 */ /* 0x000fe20000000000 */
[----:B------:R2:W3:Y:S01]  /*3c10*/  @P0 SYNCS.PHASECHK.TRANS64.TRYWAIT P2, [UR4], R0 ;  /* 0x00000000ff0005a7 */ /* 0x0004e20008041104 */
[----:B------:R-:W-:Y:S02]  /*3c20*/  ULEA UR4, UR6, UR21, 0x9 ;  /* 0x0000001506047291 */ /* 0x000fe4000f8e48ff */
[----:B------:R-:W-:Y:S02]  /*3c30*/  UISETP.NE.AND UP0, UPT, UR14, UR19, UPT ;  /* 0x000000130e00728c */ /* 0x000fe4000bf05270 */
[----:B------:R-:W-:Y:S02]  /*3c40*/  UIADD3 UR8, UPT, UPT, UR4, 0x2, URZ ;  /* 0x0000000204087890 */ /* 0x000fe4000fffe0ff */
[----:B------:R-:W-:Y:S01]  /*3c50*/  UIADD3 UR16, UPT, UPT, UR16, -0x1, URZ ;  /* 0xffffffff10107890 */ /* 0x000fe2000fffe0ff */
[----:B------:R-:W-:Y:S02]  /*3c60*/  UMOV UR6, UR15 ;  /* 0x0000000f00067c82 */ /* 0x000fe40008000000 */
[----:B------:R2:W-:Y:S01]  /*3c70*/  UTCIMMA.2CTA gdesc[UR4], gdesc[UR12], tmem[UR18], tmem[UR28], idesc[UR29], UP2 ;  /* 0x00ff1c0c040075ea */ /* 0x0005e20009200112 */
[----:B------:R-:W-:Y:S03]  /*3c80*/  UPLOP3.LUT UP2, UPT, UPT, UPT, UPT, 0x80, 0x8 ;  /* 0x000000000008789c */ /* 0x000fe60003f4f070 */
[----:B------:R2:W-:Y:S01]  /*3c90*/  UTCIMMA.2CTA gdesc[UR8], gdesc[UR10], tmem[UR18], tmem[UR26], idesc[UR27], UPT ;  /* 0x00ff1a0a080075ea */ /* 0x0005e2000ba00112 */
[----:B------:R2:W-:Y:S01]  /*3ca0*/  UTCBAR.2CTA.MULTICAST [UR7], URZ, UR20 ;  /* 0x000000ff070073e9 */ /* 0x0005e20008200814 */
[----:B------:R-:W-:Y:S06]  /*3cb0*/  BRA.U UP0, `(.L_x_74) ;  /* 0xfffffffd00787547 */ /* 0x000fec000b83ffff */
.L_x_71:
[----:B--2---:R-:W-:Y:S01]  /*3cc0*/  UIADD3 UR4, UPT, UPT, UR23, 0xa0, URZ ;  /* 0x000000a017047890 */ /* 0x004fe2000fffe0ff */
[----:B------:R-:W-:-:S08]  /*3cd0*/  UMOV UR14, UR19 ;  /* 0x00000013000e7c82 */ /* 0x000fd00008000000 */
[----:B------:R2:W-:Y:S01]  /*3ce0*/  UTCBAR.2CTA.MULTICAST [UR4], URZ, UR30 ;  /* 0x000000ff040073e9 */ /* 0x0005e2000820081e */
[----:B------:R-:W-:Y:S02]  /*3cf0*/  NOP ;  /* 0x0000000000007918 */ /* 0x000fe40000000000 */
.L_x_69:
[----:B--2---:R-:W-:Y:S01]  /*3d00*/  UIADD3 UR4, UPT, UPT, UR24, 0x1, URZ ;  /* 0x0000000118047890 */ /* 0x004fe2000fffe0ff */
[----:B------:R-:W-:-:S03]  /*3d10*/  ISETP.NE.AND P0, PT, R8, 0x2, PT ;  /* 0x000000020800780c */ /* 0x000fc60003f05270 */
[----:B------:R-:W-:Y:S01]  /*3d20*/  UISETP.NE.AND UP0, UPT, UR4, 0x4, UPT ;  /* 0x000000040400788c */ /* 0x000fe2000bf05270 */
[----:B-1----:R-:W-:Y:S02]  /*3d30*/  SEL R0, RZ, 0x1, P0 ;  /* 0x00000001ff007807 */ /* 0x002fe40000000000 */
[----:B------:R-:W-:Y:S01]  /*3d40*/  SEL R8, R8, RZ, P0 ;  /* 0x000000ff08087207 */ /* 0x000fe20000000000 */
[----:B------:R-:W-:Y:S01]  /*3d50*/  USEL UR5, URZ, 0x1, UP0 ;  /* 0x00000001ff057887 */ /* 0x000fe20008000000 */
[----:B------:R-:W-:Y:S01]  /*3d60*/  LOP3.LUT R3, R3, R0, RZ, 0x3c, !PT ;  /* 0x0000000003037212 */ /* 0x000fe200078e3cff */
[----:B------:R-:W-:-:S04]  /*3d70*/  USEL UR24, UR4, URZ, UP0 ;  /* 0x000000ff04187287 */ /* 0x000fc80008000000 */
[----:B------:R-:W-:Y:S01]  /*3d80*/  LOP3.LUT R9, R9, UR5, RZ, 0x3c, !PT ;  /* 0x0000000509097c12 */ /* 0x000fe2000f8e3cff */
[----:B------:R-:W-:Y:S07]  /*3d90*/  @P1 BRA `(.L_x_75) ;  /* 0xfffffff800b01947 */ /* 0x000fee000383ffff */
[----:B------:R-:W1:Y:S01]  /*3da0*/  S2UR UR8, SR_CgaCtaId ;  /* 0x00000000000879c3 */ /* 0x000e620000008800 */
[----:B------:R-:W-:Y:S01]  /*3db0*/  ELECT P0, URZ, PT ;  /* 0x0000000000ff782f */ /* 0x000fe20003800000 */
[----:B------:R-:W-:Y:S01]  /*3dc0*/  HFMA2 R0, -RZ, RZ, 0, 5.9604644775390625e-08 ;  /* 0x00000001ff007431 */ /* 0x000fe200000001ff */
[----:B------:R-:W-:-:S05]  /*3dd0*/  UMOV UR4, 0x40 ;  /* 0x0000004000047882 */ /* 0x000fca0000000000 */
[----:B------:R-:W-:Y:S01]  /*3de0*/  UVIRTCOUNT.DEALLOC.SMPOOL 0x80 ;  /* 0x000000800000784c */ /* 0x000fe20000000000 */
[----:B------:R-:W-:Y:S02]  /*3df0*/  UISETP.NE.AND UP1, UPT, UR33, URZ, UPT ;  /* 0x000000ff2100728c */ /* 0x000fe4000bf25270 */
[----:B-1----:R-:W-:-:S09]  /*3e00*/  ULEA UR8, UR8, UR4, 0x18 ;  /* 0x0000000408087291 */ /* 0x002fd2000f8ec0ff */
[----:B------:R1:W-:Y:S01]  /*3e10*/  @P0 STS.U8 [UR8+0x1c], R0 ;  /* 0x00001c00ff000988 */ /* 0x0003e20008000008 */
[----:B------:R-:W-:Y:S05]  /*3e20*/  BRA.U UP1, `(.L_x_76) ;  /* 0x0000000101a07547 */ /* 0x000fea000b800000 */
[----:B------:R-:W-:Y:S01]  /*3e30*/  UIADD3 UR7, UPT, UPT, UR17, 0xc0, URZ ;  /* 0x000000c011077890 */ /* 0x000fe2000fffe0ff */
[----:B------:R-:W-:-:S03]  /*3e40*/  SHF.L.U32 R3, R9, 0x1f, RZ ;  /* 0x0000001f09037819 */ /* 0x000fc600000006ff */
[----:B------:R-:W-:-:S09]  /*3e50*/  ULEA UR4, UR24, UR7, 0x3 ;  /* 0x0000000718047291 */ /* 0x000fd2000f8e18ff */
[----:B------:R-:W2:Y:S02]  /*3e60*/  SYNCS.PHASECHK.TRANS64.TRYWAIT P0, [UR4], R3 ;  /* 0x00000003ff0075a7 */ /* 0x000ea40008001104 */
[----:B--2---:R-:W-:Y:S05]  /*3e70*/  @!P0 BRA `(.L_x_77) ;  /* 0x0000005400f48947 */ /* 0x004fea0003800000 */
.L_x_149:
        /* <DEDUP_REMOVED lines=9> */
.L_x_151:
        /* <DEDUP_REMOVED lines=9> */
.L_x_153:
[----:B------:R-:W-:-:S04]  /*3fa0*/  UIADD3 UR4, UPT, UPT, UR4, 0x1, URZ ;  /* 0x0000000104047890 */ /* 0x000fc8000fffe0ff */
[----:B------:R-:W-:-:S04]  /*3fb0*/  UISETP.NE.AND UP0, UPT, UR4, 0x4, UPT ;  /* 0x000000040400788c */ /* 0x000fc8000bf05270 */
[----:B------:R-:W-:Y:S02]  /*3fc0*/  USEL UR5, URZ, 0x1, UP0 ;  /* 0x00000001ff057887 */ /* 0x000fe40008000000 */
[----:B------:R-:W-:-:S04]  /*3fd0*/  USEL UR4, UR4, URZ, UP0 ;  /* 0x000000ff04047287 */ /* 0x000fc80008000000 */
[----:B------:R-:W-:Y:S01]  /*3fe0*/  ULEA UR4, UR4, UR7, 0x3 ;  /* 0x0000000704047291 */ /* 0x000fe2000f8e18ff */
[----:B-1----:R-:W-:-:S04]  /*3ff0*/  LOP3.LUT R3, R2, UR5, RZ, 0x3c, !PT ;  /* 0x0000000502037c12 */ /* 0x002fc8000f8e3cff */
[----:B------:R-:W-:Y:S01]  /*4000*/  SHF.L.U32 R3, R3, 0x1f, RZ ;  /* 0x0000001f03037819 */ /* 0x000fe200000006ff */
[----:B------:R-:W-:-:S04]  /*4010*/  IMAD.U32 R0, RZ, RZ, UR4 ;  /* 0x00000004ff007e24 */ /* 0x000fc8000f8e00ff */
[----:B------:R1:W2:Y:S03]  /*4020*/  SYNCS.PHASECHK.TRANS64.TRYWAIT P0, [R0+URZ], R3 ;  /* 0x00000003000075a7 */ /* 0x0002a600080011ff */
[----:B--2---:R-:W-:Y:S05]  /*4030*/  @!P0 NANOSLEEP.SYNCS 0x989680 ;  /* 0x009896800000895d */ /* 0x004fea0003900000 */
[----:B------:R-:W2:Y:S02]  /*4040*/  @!P0 SYNCS.PHASECHK.TRANS64 P0, [R0+URZ], R3 ;  /* 0x00000003000085a7 */ /* 0x000ea400080010ff */
[----:B--2---:R-:W-:Y:S05]  /*4050*/  @P0 BRA `(.L_x_80) ;  /* 0x0000000000200947 */ /* 0x004fea0003800000 */
.L_x_81:
[----:B--2---:R2:W4:Y:S02]  /*4060*/  SYNCS.PHASECHK.TRANS64.TRYWAIT P0, [R0+URZ], R3 ;  /* 0x00000003000075a7 */ /* 0x00452400080011ff */
[----:B----4-:R-:W-:Y:S05]  /*4070*/  @!P0 NANOSLEEP.SYNCS 0x989680 ;  /* 0x009896800000895d */ /* 0x010fea0003900000 */
[----:B------:R-:W4:Y:S02]  /*4080*/  @!P0 SYNCS.PHASECHK.TRANS64 P0, [R0+URZ], R3 ;  /* 0x00000003000085a7 */ /* 0x000f2400080010ff */
[----:B----4-:R-:W-:Y:S05]  /*4090*/  @!P0 BRA `(.L_x_81) ;  /* 0xfffffffc00f08947 */ /* 0x010fea000383ffff */
[----:B------:R-:W-:Y:S05]  /*40a0*/  BRA `(.L_x_80) ;  /* 0x00000000000c7947 */ /* 0x000fea0003800000 */
.L_x_76:
[----:B------:R-:W-:-:S04]  /*40b0*/  UIADD3 UR4, UPT, UPT, UR17, 0x100, URZ ;  /* 0x0000010011047890 */ /* 0x000fc8000fffe0ff */
[----:B------:R-:W-:-:S09]  /*40c0*/  UPRMT UR4, UR34, 0x654, UR4 ;  /* 0x0000065422047896 */ /* 0x000fd20008000004 */
[----:B------:R-:W-:Y:S03]  /*40d0*/  SYNCS.ARRIVE.TRANS64.RED.A1T0 RZ, [UR4], RZ ;  /* 0x000000ffffff79a7 */ /* 0x000fe60008100404 */
.L_x_80:
[----:B-12---:R-:W-:Y:S01]  /*40e0*/  SHF.L.U32 R3, RZ, 0x1f, RZ ;  /* 0x0000001fff037819 */ /* 0x006fe200000006ff */
[----:B------:R-:W-:Y:S01]  /*40f0*/  UIADD3 UR4, UPT, UPT, UR17, 0x100, URZ ;  /* 0x0000010011047890 */ /* 0x000fe2000fffe0ff */
[----:B------:R-:W-:Y:S02]  /*4100*/  PLOP3.LUT P0, PT, PT, PT, UP1, 0x80, 0x8 ;  /* 0x000000000008781c */ /* 0x000fe40003f0f018 */
[----:B------:R-:W1:Y:S02]  /*4110*/  SYNCS.PHASECHK.TRANS64.TRYWAIT P1, [UR17+0x100], R3 ;  /* 0x00010003ff0075a7 */ /* 0x000e640008021111 */
[----:B-1----:R-:W-:Y:S09]  /*4120*/  @!P1 BRA `(.L_x_82) ;  /* 0x0000005400909947 */ /* 0x002ff20003800000 */
.L_x_155:
[----:B------:R-:W-:Y:S01]  /*4130*/  @!UP1 UPRMT UR4, UR34, 0x654, UR4 ;  /* 0x0000065422049896 */ /* 0x000fe20008000004 */
[----:B------:R-:W-:Y:S01]  /*4140*/  UMOV UR5, 0xffff ;  /* 0x0000ffff00057882 */ /* 0x000fe20000000000 */
[----:B------:R-:W-:-:S07]  /*4150*/  UMOV UR6, 0x1 ;  /* 0x0000000100067882 */ /* 0x000fce0000000000 */
[----:B------:R-:W-:Y:S01]  /*4160*/  @!P0 SYNCS.ARRIVE.TRANS64.RED.A1T0 RZ, [UR4], RZ ;  /* 0x000000ffffff89a7 */ /* 0x000fe20008100404 */
[----:B------:R-:W-:Y:S01]  /*4170*/  NOP ;  /* 0x0000000000007918 */ /* 0x000fe20000000000 */
[----:B-1----:R-:W1:Y:S01]  /*4180*/  LDS R0, [UR8+0x14] ;  /* 0x00001408ff007984 */ /* 0x002e620008000800 */
[----:B------:R-:W-:-:S04]  /*4190*/  ULOP3.LUT UR4, UR32, 0xffff, URZ, 0xc0, !UPT ;  /* 0x0000ffff20047892 */ /* 0x000fc8000f8ec0ff */
[----:B------:R-:W-:-:S04]  /*41a0*/  USHF.R.U32.HI UR4, URZ, 0x5, UR4 ;  /* 0x00000005ff047899 */ /* 0x000fc80008011604 */
[----:B------:R-:W-:Y:S02]  /*41b0*/  USHF.L.U32 UR5, UR5, UR4, URZ ;  /* 0x0000000405057299 */ /* 0x000fe400080006ff */
[----:B------:R-:W-:-:S04]  /*41c0*/  USHF.L.U32 UR4, UR6, UR4, URZ ;  /* 0x0000000406047299 */ /* 0x000fc800080006ff */
[----:B-1----:R-:W-:-:S04]  /*41d0*/  LOP3.LUT R0, R0, UR5, RZ, 0xc0, !PT ;  /* 0x0000000500007c12 */ /* 0x002fc8000f8ec0ff */
[----:B------:R-:W-:-:S13]  /*41e0*/  ISETP.NE.AND P0, PT, R0, UR5, PT ;  /* 0x0000000500007c0c */ /* 0x000fda000bf05270 */
[----:B------:R-:W-:Y:S05]  /*41f0*/  @P0 BRA `(.L_x_83) ;  /* 0x0000000000580947 */ /* 0x000fea0003800000 */
[----:B------:R-:W1:Y:S02]  /*4200*/  LDS R0, [UR8+0x18] ;  /* 0x00001808ff007984 */ /* 0x000e640008000800 */
[----:B-1----:R-:W-:-:S04]  /*4210*/  LOP3.LUT R0, R0, UR4, RZ, 0xc0, !PT ;  /* 0x0000000400007c12 */ /* 0x002fc8000f8ec0ff */
[----:B------:R-:W-:-:S13]  /*4220*/  ISETP.NE.AND P0, PT, R0, UR4, PT ;  /* 0x0000000400007c0c */ /* 0x000fda000bf05270 */
[----:B------:R-:W-:Y:S05]  /*4230*/  @P0 BRA `(.L_x_84) ;  /* 0x00000000003c0947 */ /* 0x000fea0003800000 */
[----:B------:R-:W1:Y:S01]  /*4240*/  S2R R2, SR_LANEID ;  /* 0x0000000000027919 */ /* 0x000e620000000000 */
[----:B------:R-:W-:Y:S01]  /*4250*/  ULOP3.LUT UR5, URZ, UR5, URZ, 0x33, !UPT ;  /* 0x00000005ff057292 */ /* 0x000fe2000f8e33ff */
[----:B------:R-:W-:Y:S01]  /*4260*/  LOP3.LUT R4, RZ, UR4, RZ, 0x33, !PT ;  /* 0x00000004ff047c12 */ /* 0x000fe2000f8e33ff */
[----:B------:R-:W-:Y:S02]  /*4270*/  VOTEU.ANY UR4, UPT, PT ;  /* 0x0000000000047886 */ /* 0x000fe400038e0100 */
[----:B------:R-:W-:Y:S01]  /*4280*/  UFLO.U32 UR4, UR4 ;  /* 0x00000004000472bd */ /* 0x000fe200080e0000 */
[----:B------:R-:W2:Y:S01]  /*4290*/  REDUX UR6, R4 ;  /* 0x00000000040673c4 */ /* 0x000ea20000000000 */
[----:B------:R-:W-:-:S06]  /*42a0*/  IMAD.U32 R0, RZ, RZ, UR5 ;  /* 0x00000005ff007e24 */ /* 0x000fcc000f8e00ff */
[----:B------:R4:W-:Y:S01]  /*42b0*/  UTCATOMSWS.AND URZ, UR5 ;  /* 0x0000000500ff79e3 */ /* 0x0009e20008000000 */
[----:B------:R-:W3:Y:S01]  /*42c0*/  REDUX UR7, R0 ;  /* 0x00000000000773c4 */ /* 0x000ee20000000000 */
[----:B-1----:R-:W-:Y:S01]  /*42d0*/  ISETP.EQ.U32.AND P0, PT, R2, UR4, PT ;  /* 0x0000000402007c0c */ /* 0x002fe2000bf02070 */
[----:B--2---:R-:W-:Y:S01]  /*42e0*/  IMAD.U32 R2, RZ, RZ, UR6 ;  /* 0x00000006ff027e24 */ /* 0x004fe2000f8e00ff */
[----:B---3--:R-:W-:-:S11]  /*42f0*/  MOV R3, UR7 ;  /* 0x0000000700037c02 */ /* 0x008fd60008000f00 */
[----:B------:R4:W-:Y:S04]  /*4300*/  @P0 ATOMS.AND RZ, [UR8+0x14], R3 ;  /* 0x00001403ffff098c */ /* 0x0009e8000a800008 */
[----:B------:R4:W-:Y:S01]  /*4310*/  @P0 ATOMS.AND RZ, [UR8+0x18], R2 ;  /* 0x00001802ffff098c */ /* 0x0009e2000a800008 */
[----:B------:R-:W-:Y:S05]  /*4320*/  BRA `(.L_x_85) ;  /* 0x0000000000147947 */ /* 0x000fea0003800000 */
.L_x_84:
[----:B------:R-:W-:Y:S02]  /*4330*/  MOV R2, 0x4350 ;  /* 0x0000435000027802 */ /* 0x000fe40000000f00 */
[----:B---3-5:R-:W-:Y:S05]  /*4340*/  CALL.REL.NOINC `($__internal_0_$__cuda_sm10x_tcgen05_guardrail_trap_col_being_dealloced_not_returned_by_alloc) ;  /* 0x0000005400e47944 */ /* 0x028fea0003c00000 */
[----:B------:R-:W-:Y:S05]  /*4350*/  BRA `(.L_x_85) ;  /* 0x0000000000087947 */ /* 0x000fea0003800000 */
.L_x_83:
[----:B------:R-:W-:Y:S02]  /*4360*/  MOV R2, 0x4380 ;  /* 0x0000438000027802 */ /* 0x000fe40000000f00 */
[----:B---3-5:R-:W-:Y:S05]  /*4370*/  CALL.REL.NOINC `($__internal_2_$__cuda_sm10x_tcgen05_guardrail_trap_unallocated_columns_being_dealloced) ;  /* 0x0000005400f07944 */ /* 0x028fea0003c00000 */
.L_x_85:
[----:B------:R-:W-:Y:S01]  /*4380*/  NOP ;  /* 0x0000000000007918 */ /* 0x000fe20000000000 */
[----:B----4-:R-:W-:Y:S05]  /*4390*/  EXIT ;  /* 0x000000000000794d */ /* 0x010fea0003800000 */
.L_x_56:
[----:B------:R-:W-:-:S09]  /*43a0*/  UISETP.NE.OR UP0, UPT, UR18, 0x3, !UP3 ;  /* 0x000000031200788c */ /* 0x000fd2000df05670 */
[----:B------:R-:W-:Y:S05]  /*43b0*/  BRA.U UP0, `(.L_x_86) ;  /* 0x0000000d00807547 */ /* 0x000fea000b800000 */
[----:B------:R-:W1:Y:S01]  /*43c0*/  LDCU UR32, c[0x0][0x370] ;  /* 0x00006e00ff2077ac */ /* 0x000e620008000800 */
[----:B------:R-:W2:Y:S01]  /*43d0*/  LDC.64 R16, c[0x0][0x348] ;  /* 0x0000d200ff107b82 */ /* 0x000ea20000000a00 */
[----:B------:R-:W-:Y:S02]  /*43e0*/  HFMA2 R13, -RZ, RZ, 0, 0 ;  /* 0x00000000ff0d7431 */ /* 0x000fe400000001ff */
[----:B------:R-:W-:Y:S01]  /*43f0*/  IMAD.MOV.U32 R15, RZ, RZ, 0x1 ;  /* 0x00000001ff0f7424 */ /* 0x000fe200078e00ff */
[----:B------:R-:W1:Y:S01]  /*4400*/  LDCU.128 UR28, c[0x0][0xb10] ;  /* 0x00016200ff1c77ac */ /* 0x000e620008000c00 */
[----:B------:R-:W-:Y:S01]  /*4410*/  IMAD.MOV.U32 R14, RZ, RZ, RZ ;  /* 0x000000ffff0e7224 */ /* 0x000fe200078e00ff */
[----:B------:R-:W-:Y:S01]  /*4420*/  MOV R7, 0x2000 ;  /* 0x0000200000077802 */ /* 0x000fe20000000f00 */
[----:B------:R-:W3:Y:S01]  /*4430*/  LDCU UR27, c[0x0][0x374] ;  /* 0x00006e80ff1b77ac */ /* 0x000ee20008000800 */
[----:B------:R-:W4:Y:S01]  /*4440*/  LDC.64 R2, c[0x0][0x888] ;  /* 0x00022200ff027b82 */ /* 0x000f220000000a00 */
[----:B------:R-:W3:Y:S01]  /*4450*/  LDCU UR15, c[0x0][0xb0c] ;  /* 0x00016180ff0f77ac */ /* 0x000ee20008000800 */
[----:B------:R-:W2:Y:S06]  /*4460*/  LDCU UR38, c[0x0][0xb20] ;  /* 0x00016400ff2677ac */ /* 0x000eac0008000800 */
[----:B------:R-:W4:Y:S01]  /*4470*/  LDC.64 R4, c[0x0][0x890] ;  /* 0x00022400ff047b82 */ /* 0x000f220000000a00 */
[----:B------:R-:W2:Y:S01]  /*4480*/  LDCU UR4, c[0x0][0xb30] ;  /* 0x00016600ff0477ac */ /* 0x000ea20008000800 */
[----:B------:R-:W-:Y:S01]  /*4490*/  UMOV UR21, 0x400 ;  /* 0x0000040000157882 */ /* 0x000fe20000000000 */
[----:B-1----:R-:W-:-:S02]  /*44a0*/  UIMAD.WIDE.U32 UR6, UR32, UR28, URZ ;  /* 0x0000001c200672a5 */ /* 0x002fc4000f8e00ff */
[----:B---3--:R-:W-:Y:S02]  /*44b0*/  UIMAD.WIDE.U32 UR8, UR27, UR31, URZ ;  /* 0x0000001f1b0872a5 */ /* 0x008fe4000f8e00ff */
[----:B------:R-:W-:Y:S02]  /*44c0*/  ULEA UR21, UR46, UR21, 0x18 ;  /* 0x000000152e157291 */ /* 0x000fe4000f8ec0ff */
[----:B------:R-:W-:Y:S02]  /*44d0*/  UPLOP3.LUT UP3, UPT, UPT, UPT, UPT, 0x40, 0x4 ;  /* 0x000000000004789c */ /* 0x000fe40003f6e870 */
[----:B------:R-:W-:Y:S01]  /*44e0*/  UIADD3 UR33, UPT, UPT, UR21, 0x58, URZ ;  /* 0x0000005815217890 */ /* 0x000fe2000fffe0ff */
[----:B------:R-:W-:Y:S01]  /*44f0*/  UMOV UR6, UR7 ;  /* 0x0000000700067c82 */ /* 0x000fe20008000000 */
[----:B------:R-:W-:Y:S01]  /*4500*/  UMOV UR34, UR9 ;  /* 0x0000000900227c82 */ /* 0x000fe20008000000 */
[----:B------:R-:W-:Y:S02]  /*4510*/  UISETP.GE.AND UP0, UPT, UR42, 0x1, UPT ;  /* 0x000000012a00788c */ /* 0x000fe4000bf06270 */
[----:B------:R-:W-:Y:S01]  /*4520*/  UISETP.NE.AND UP4, UPT, UR42, 0x1, UPT ;  /* 0x000000012a00788c */ /* 0x000fe2000bf85270 */
[----:B------:R-:W1:Y:S01]  /*4530*/  LDCU.64 UR22, c[0x0][0xb28] ;  /* 0x00016500ff1677ac */ /* 0x000e620008000a00 */
[----:B------:R-:W-:-:S02]  /*4540*/  UISETP.NE.AND UP6, UPT, UR15, 0x1, UPT ;  /* 0x000000010f00788c */ /* 0x000fc4000bfc5270 */
[----:B------:R-:W-:Y:S02]  /*4550*/  UISETP.NE.AND UP5, UPT, UR30, 0x1, UPT ;  /* 0x000000011e00788c */ /* 0x000fe4000bfa5270 */
[----:B------:R-:W-:Y:S02]  /*4560*/  UIADD3 UR17, UPT, UPT, UR21, 0x50, URZ ;  /* 0x0000005015117890 */ /* 0x000fe4000fffe0ff */
[----:B------:R-:W-:Y:S02]  /*4570*/  UPRMT UR33, UR46, 0x654, UR33 ;  /* 0x000006542e217896 */ /* 0x000fe40008000021 */
[----:B------:R-:W-:Y:S02]  /*4580*/  USHF.R.U32.HI UR35, URZ, UR29, UR6 ;  /* 0x0000001dff237299 */ /* 0x000fe40008011606 */
[----:B--2---:R-:W-:Y:S02]  /*4590*/  USHF.R.U32.HI UR34, URZ, UR38, UR34 ;  /* 0x00000026ff227299 */ /* 0x004fe40008011622 */
[----:B------:R-:W-:-:S11]  /*45a0*/  UISETP.NE.AND UP2, UPT, UR4, 0x1, UPT ;  /* 0x000000010400788c */ /* 0x000fd6000bf45270 */
.L_x_95:
[C---:B------:R-:W-:Y:S02]  /*45b0*/  LEA R12, R14.reuse, UR21, 0x3 ;  /* 0x000000150e0c7c11 */ /* 0x040fe4000f8e18ff */
[----:B------:R-:W-:Y:S02]  /*45c0*/  SHF.L.U32 R9, R13, 0x1f, RZ ;  /* 0x0000001f0d097819 */ /* 0x000fe400000006ff */
[----:B------:R-:W-:Y:S02]  /*45d0*/  LEA R10, R14, UR21, 0x4 ;  /* 0x000000150e0a7c11 */ /* 0x000fe4000f8e20ff */
[----:B--2---:R-:W2:Y:S02]  /*45e0*/  SYNCS.PHASECHK.TRANS64.TRYWAIT P0, [R12+URZ+0x80], R9 ;  /* 0x000080090c0075a7 */ /* 0x004ea400080011ff */
[----:B--2---:R-:W-:Y:S05]  /*45f0*/  @!P0 BRA `(.L_x_87) ;  /* 0x0000005000748947 */ /* 0x004fea0003800000 */
.L_x_156:
[----:B--2---:R-:W2:Y:S01]  /*4600*/  LDS.128 R8, [R10+0x110] ;  /* 0x000110000a087984 */ /* 0x004ea20000000c00 */
[----:B------:R-:W-:Y:S01]  /*4610*/  UISETP.GE.AND UP0, UPT, UR42, 0x1, UPT ;  /* 0x000000012a00788c */ /* 0x000fe2000bf06270 */
[----:B------:R-:W-:Y:S01]  /*4620*/  @!PT LDS RZ, [RZ] ;  /* 0x00000000fffff984 */ /* 0x000fe20000000800 */
[----:B------:R-:W-:Y:S01]  /*4630*/  @!PT LDS RZ, [RZ] ;  /* 0x00000000fffff984 */ /* 0x000fe20000000800 */
[----:B------:R-:W-:Y:S01]  /*4640*/  @!PT LDS RZ, [RZ] ;  /* 0x00000000fffff984 */ /* 0x000fe20000000800 */
[----:B------:R-:W-:Y:S01]  /*4650*/  @!PT LDS RZ, [RZ] ;  /* 0x00000000fffff984 */ /* 0x000fe20000000800 */
[----:B------:R3:W-:Y:S06]  /*4660*/  MEMBAR.ALL.CTA ;  /* 0x0000000000007992 */ /* 0x0007ec0000008000 */
[----:B---3--:R-:W3:Y:S01]  /*4670*/  FENCE.VIEW.ASYNC.S ;  /* 0x00000000000073c6 */ /* 0x008ee20000000000 */
[----:B--2---:R-:W-:Y:S11]  /*4680*/  LOP3.LUT P0, RZ, R10, 0x1, RZ, 0xc0, !PT ;  /* 0x000000010aff7812 */ /* 0x004ff6000780c0ff */
[----:B------:R-:W-:Y:S02]  /*4690*/  @!UPT UIADD3 URZ, UPT, UPT, URZ, URZ, URZ ;  /* 0x000000fffffff290 */ /* 0x000fe4000fffe0ff */
[----:B---3--:R-:W-:Y:S01]  /*46a0*/  VOTEU.ANY UP1, P0 ;  /* 0x0000000000ff7886 */ /* 0x008fe20000020100 */
[----:B------:R-:W-:Y:S11]  /*46b0*/  PLOP3.LUT P0, PT, PT, PT, UP1, 0x80, 0x8 ;  /* 0x000000000008781c */ /* 0x000ff60003f0f018 */
[----:B------:R-:W-:Y:S02]  /*46c0*/  @!UPT UIADD3 URZ, UPT, UPT, URZ, URZ, URZ ;  /* 0x000000fffffff290 */ /* 0x000fe4000fffe0ff */
[----:B------:R-:W-:Y:S02]  /*46d0*/  @P0 SHF.R.U32.HI R0, RZ, 0x10, R9 ;  /* 0x00000010ff000819 */ /* 0x000fe40000011609 */
[----:B------:R-:W-:Y:S02]  /*46e0*/  @P0 MOV R6, R8 ;  /* 0x0000000800060202 */ /* 0x000fe40000000f00 */
[----:B------:R-:W-:Y:S01]  /*46f0*/  @P0 R2UR UR4, R0 ;  /* 0x00000000000402ca */ /* 0x000fe200000e0000 */
[----:B------:R-:W-:Y:S01]  /*4700*/  VIADD R0, R12, 0x90 ;  /* 0x000000900c007836 */ /* 0x000fe20000000000 */
[----:B------:R-:W-:Y:S02]  /*4710*/  @P0 LOP3.LUT R8, R9, 0xffff, RZ, 0xc0, !PT ;  /* 0x0000ffff09080812 */ /* 0x000fe400078ec0ff */
[----:B------:R-:W-:Y:S02]  /*4720*/  @P0 R2UR UR6, R6 ;  /* 0x00000000060602ca */ /* 0x000fe400000e0000 */
[----:B------:R-:W-:Y:S02]  /*4730*/  PRMT R0, RZ, 0x654, R0 ;  /* 0x00000654ff007816 */ /* 0x000fe40000000000 */
[----:B------:R-:W-:Y:S02]  /*4740*/  @P0 R2UR UR5, R8 ;  /* 0x00000000080502ca */ /* 0x000fe400000e0000 */
[----:B------:R2:W-:Y:S03]  /*4750*/  SYNCS.ARRIVE.TRANS64.RED.A1T0 RZ, [R0+URZ], RZ ;  /* 0x000000ff00ff79a7 */ /* 0x0005e600081004ff */
[----:B------:R-:W-:Y:S04]  /*4760*/  @UP1 UMOV UR26, UR4 ;  /* 0x00000004001a1c82 */ /* 0x000fe80008000000 */
[----:B------:R-:W-:Y:S04]  /*4770*/  @UP1 UMOV UR14, UR6 ;  /* 0x00000006000e1c82 */ /* 0x000fe80008000000 */
[----:B------:R-:W-:Y:S01]  /*4780*/  @UP1 UMOV UR13, UR5 ;  /* 0x00000005000d1c82 */ /* 0x000fe20008000000 */
[----:B------:R-:W-:Y:S05]  /*4790*/  BRA.U !UP0, `(.L_x_88) ;  /* 0x0000000108a47547 */ /* 0x000fea000b800000 */
[----:B------:R-:W-:Y:S02]  /*47a0*/  UIMAD.WIDE.U32 UR8, UR13, UR31, URZ ;  /* 0x0000001f0d0872a5 */ /* 0x000fe4000f8e00ff */
[----:B------:R-:W-:Y:S02]  /*47b0*/  UIMAD.WIDE.U32 UR10, UR14, UR28, URZ ;  /* 0x0000001c0e0a72a5 */ /* 0x000fe4000f8e00ff */
[----:B------:R-:W-:Y:S02]  /*47c0*/  USEL UR4, UR27, UR34, !UP5 ;  /* 0x000000221b047287 */ /* 0x000fe4000e800000 */
[----:B------:R-:W-:Y:S02]  /*47d0*/  USEL UR7, UR32, UR35, !UP6 ;  /* 0x0000002320077287 */ /* 0x000fe4000f000000 */
[----:B-1----:R-:W-:Y:S02]  /*47e0*/  UIMAD.WIDE.U32 UR18, UR4, UR22, URZ ;  /* 0x00000016041272a5 */ /* 0x002fe4000f8e00ff */
[----:B------:R-:W-:Y:S01]  /*47f0*/  UIMAD.WIDE.U32 UR24, UR7, UR22, URZ ;  /* 0x00000016071872a5 */ /* 0x000fe2000f8e00ff */
[----:B------:R-:W-:Y:S02]  /*4800*/  UMOV UR5, UR9 ;  /* 0x0000000900057c82 */ /* 0x000fe40008000000 */
[----:B------:R-:W-:Y:S03]  /*4810*/  USHF.R.U32.HI UR6, URZ, UR38, UR5 ;  /* 0x00000026ff067299 */ /* 0x000fe60008011605 */
[----:B------:R-:W-:Y:S01]  /*4820*/  UMOV UR5, UR11 ;  /* 0x0000000b00057c82 */ /* 0x000fe20008000000 */
[----:B------:R-:W-:Y:S02]  /*4830*/  USEL UR6, UR13, UR6, !UP5 ;  /* 0x000000060d067287 */ /* 0x000fe4000e800000 */
[----:B------:R-:W-:Y:S02]  /*4840*/  USHF.R.U32.HI UR8, URZ, UR29, UR5 ;  /* 0x0000001dff087299 */ /* 0x000fe40008011605 */
[----:B------:R-:W-:Y:S01]  /*4850*/  UIMAD.WIDE.U32 UR10, UR6, UR22, URZ ;  /* 0x00000016060a72a5 */ /* 0x000fe2000f8e00ff */
[----:B------:R-:W-:Y:S02]  /*4860*/  UMOV UR5, UR19 ;  /* 0x0000001300057c82 */ /* 0x000fe40008000000 */
[----:B------:R-:W-:Y:S03]  /*4870*/  @UP4 USHF.R.U32.HI UR4, URZ, UR23, UR5 ;  /* 0x00000017ff044299 */ /* 0x000fe60008011605 */
[----:B------:R-:W-:Y:S01]  /*4880*/  UMOV UR5, UR25 ;  /* 0x0000001900057c82 */ /* 0x000fe20008000000 */
[----:B------:R-:W-:Y:S02]  /*4890*/  UIMAD UR4, UR42, UR4, URZ ;  /* 0x000000042a0472a4 */ /* 0x000fe4000f8e02ff */
[----:B------:R-:W-:Y:S02]  /*48a0*/  @UP4 USHF.R.U32.HI UR7, URZ, UR23, UR5 ;  /* 0x00000017ff074299 */ /* 0x000fe40008011605 */
[----:B------:R-:W-:Y:S02]  /*48b0*/  USEL UR5, UR14, UR8, !UP6 ;  /* 0x000000080e057287 */ /* 0x000fe4000f000000 */
[----:B------:R-:W-:Y:S02]  /*48c0*/  UIMAD UR8, UR42, UR7, URZ ;  /* 0x000000072a0872a4 */ /* 0x000fe4000f8e02ff */
[----:B------:R-:W-:Y:S03]  /*48d0*/  UISETP.GE.AND UP0, UPT, UR6, UR4, UPT ;  /* 0x000000040600728c */ /* 0x000fe6000bf06270 */
[----:B------:R-:W-:Y:S01]  /*48e0*/  UMOV UR4, UR11 ;  /* 0x0000000b00047c82 */ /* 0x000fe20008000000 */
[----:B------:R-:W-:Y:S02]  /*48f0*/  UISETP.GE.OR UP0, UPT, UR5, UR8, UP0 ;  /* 0x000000080500728c */ /* 0x000fe40008706670 */
[----:B------:R-:W-:Y:S02]  /*4900*/  USHF.R.U32.HI UR4, URZ, UR23, UR4 ;  /* 0x00000017ff047299 */ /* 0x000fe40008011604 */
[----:B------:R-:W-:Y:S02]  /*4910*/  UIMAD.WIDE.U32 UR8, UR5, UR22, URZ ;  /* 0x00000016050872a5 */ /* 0x000fe4000f8e00ff */
[----:B------:R-:W-:Y:S04]  /*4920*/  USEL UR10, UR6, UR4, !UP4 ;  /* 0x00000004060a7287 */ /* 0x000fe8000e000000 */
[----:B------:R-:W-:Y:S01]  /*4930*/  UIADD3 UR11, UPT, UPT, -UR10, URZ, URZ ;  /* 0x000000ff0a0b7290 */ /* 0x000fe2000fffe1ff */
[----:B------:R-:W-:Y:S02]  /*4940*/  @!UP0 UMOV UR4, UR9 ;  /* 0x0000000900048c82 */ /* 0x000fe40008000000 */
[----:B------:R-:W-:Y:S02]  /*4950*/  @!UP0 USHF.R.U32.HI UR4, URZ, UR23, UR4 ;  /* 0x00000017ff048299 */ /* 0x000fe40008011604 */
[----:B------:R-:W-:Y:S02]  /*4960*/  UIMAD UR8, UR42, UR11, UR6 ;  /* 0x0000000b2a0872a4 */ /* 0x000fe4000f8e0206 */
[----:B------:R-:W-:Y:S04]  /*4970*/  @!UP0 USEL UR4, UR5, UR4, !UP4 ;  /* 0x0000000405048287 */ /* 0x000fe8000e000000 */
[----:B------:R-:W-:Y:S02]  /*4980*/  @!UP0 UIMAD UR8, UR7, UR8, UR4 ;  /* 0x00000008070882a4 */ /* 0x000fe4000f8e0204 */
[----:B------:R-:W-:Y:S02]  /*4990*/  @!UP0 UIADD3 UR9, UPT, UPT, UR10, -UR4, URZ ;  /* 0x800000040a098290 */ /* 0x000fe4000fffe0ff */
[----:B------:R-:W-:Y:S02]  /*49a0*/  UIADD3 UR4, UPT, UPT, -UR5, URZ, URZ ;  /* 0x000000ff05047290 */ /* 0x000fe4000fffe1ff */
[----:B------:R-:W-:Y:S02]  /*49b0*/  UIADD3 UR7, UPT, UPT, -UR6, URZ, URZ ;  /* 0x000000ff06077290 */ /* 0x000fe4000fffe1ff */
[----:B------:R-:W-:Y:S02]  /*49c0*/  @!UP0 UIMAD UR6, UR9, UR42, UR5 ;  /* 0x0000002a090682a4 */ /* 0x000fe4000f8e0205 */
[----:B------:R-:W-:Y:S02]  /*49d0*/  UIMAD UR14, UR15, UR4, UR14 ;  /* 0x000000040f0e72a4 */ /* 0x000fe4000f8e020e */
[----:B------:R-:W-:Y:S01]  /*49e0*/  UIMAD UR13, UR30, UR7, UR13 ;  /* 0x000000071e0d72a4 */ /* 0x000fe2000f8e020d */
[----:B------:R-:W-:Y:S02]  /*49f0*/  @!UP0 UMOV UR5, UR8 ;  /* 0x0000000800058c82 */ /* 0x000fe40008000000 */
[----:B------:R-:W-:Y:S02]  /*4a00*/  UIMAD UR14, UR5, UR15, UR14 ;  /* 0x0000000f050e72a4 */ /* 0x000fe4000f8e020e */
[----:B------:R-:W-:Y:S11]  /*4a10*/  UIMAD UR13, UR6, UR30, UR13 ;  /* 0x0000001e060d72a4 */ /* 0x000ff6000f8e020d */
[----:B------:R-:W-:Y:S01]  /*4a20*/  @!UPT UIADD3 URZ, UPT, UPT, URZ, URZ, URZ ;  /* 0x000000fffffff290 */ /* 0x000fe2000fffe0ff */
.L_x_88:
[----:B------:R-:W3:Y:S01]  /*4a30*/  @!UP2 LDCU.128 UR8, c[0x0][0xb10] ;  /* 0x00016200ff08a7ac */ /* 0x000ee20008000c00 */
[C---:B----4-:R-:W-:Y:S02]  /*4a40*/  ISETP.NE.U32.AND P1, PT, R4.reuse, RZ, PT ;  /* 0x000000ff0400720c */ /* 0x050fe40003f25070 */
[----:B------:R-:W-:Y:S02]  /*4a50*/  ISETP.NE.U32.AND P0, PT, R4, RZ, PT ;  /* 0x000000ff0400720c */ /* 0x000fe40003f05070 */
[C---:B------:R-:W-:Y:S02]  /*4a60*/  ISETP.NE.AND.EX P1, PT, R5.reuse, RZ, PT, P1 ;  /* 0x000000ff0500720c */ /* 0x040fe40003f25310 */
[----:B------:R-:W-:Y:S01]  /*4a70*/  ISETP.NE.AND.EX P0, PT, R5, RZ, PT, P0 ;  /* 0x000000ff0500720c */ /* 0x000fe20003f05300 */
[----:B------:R-:W4:Y:S01]  /*4a80*/  @!UP2 LDCU UR5, c[0x0][0xb0c] ;  /* 0x00016180ff05a7ac */ /* 0x000f220008000800 */
[----:B------:R-:W-:Y:S01]  /*4a90*/  SHF.L.U32 R9, R15, 0x1f, RZ ;  /* 0x0000001f0f097819 */ /* 0x000fe200000006ff */
[----:B------:R-:W-:Y:S02]  /*4aa0*/  USHF.L.U32 UR19, UR16, 0x7, URZ ;  /* 0x0000000710137899 */ /* 0x000fe400080006ff */
[----:B------:R-:W-:Y:S02]  /*4ab0*/  USHF.L.U32 UR18, UR20, 0x7, URZ ;  /* 0x0000000714127899 */ /* 0x000fe400080006ff */
[----:B---3--:R-:W-:Y:S07]  /*4ac0*/  UIMAD.WIDE.U32 UR6, UR14, UR8, URZ ;  /* 0x000000080e0672a5 */ /* 0x008fee000f8e00ff */
[----:B------:R-:W-:Y:S01]  /*4ad0*/  @!UP2 UMOV UR4, UR7 ;  /* 0x000000070004ac82 */ /* 0x000fe20008000000 */
[----:B----4-:R-:W-:Y:S02]  /*4ae0*/  @!UP2 UISETP.NE.AND UP0, UPT, UR5, 0x1, UPT ;  /* 0x000000010500a88c */ /* 0x010fe4000bf05270 */
[----:B------:R-:W-:Y:S02]  /*4af0*/  @!UP2 USHF.R.U32.HI UR4, URZ, UR9, UR4 ;  /* 0x00000009ff04a299 */ /* 0x000fe40008011604 */
[----:B------:R-:W-:Y:S02]  /*4b00*/  UIMAD.WIDE.U32 UR6, UR13, UR11, URZ ;  /* 0x0000000b0d0672a5 */ /* 0x000fe4000f8e00ff */
[----:B------:R-:W-:Y:S02]  /*4b10*/  @!UP2 USEL UR8, UR14, UR4, !UP0 ;  /* 0x000000040e08a287 */ /* 0x000fe4000c000000 */
[----:B------:R-:W-:Y:S03]  /*4b20*/  @!UP2 UISETP.NE.AND UP0, UPT, UR10, 0x1, UPT ;  /* 0x000000010a00a88c */ /* 0x000fe6000bf05270 */
[----:B------:R-:W-:Y:S02]  /*4b30*/  @!UP2 UMOV UR6, UR7 ;  /* 0x000000070006ac82 */ /* 0x000fe40008000000 */
[----:B------:R-:W3:Y:S02]  /*4b40*/  @!UP2 LDCU UR4, c[0x0][0xb20] ;  /* 0x00016400ff04a7ac */ /* 0x000ee40008000800 */
[----:B---3--:R-:W-:Y:S04]  /*4b50*/  @!UP2 USHF.R.U32.HI UR6, URZ, UR4, UR6 ;  /* 0x00000004ff06a299 */ /* 0x008fe80008011606 */
[----:B------:R-:W-:Y:S04]  /*4b60*/  @!UP2 USEL UR6, UR13, UR6, !UP0 ;  /* 0x000000060d06a287 */ /* 0x000fe8000c000000 */
[----:B------:R-:W-:Y:S02]  /*4b70*/  @!UP2 UIADD3 UR4, UPT, UPT, -UR8, UR6, URZ ;  /* 0x000000060804a290 */ /* 0x000fe4000fffe1ff */
[----:B------:R-:W-:Y:S02]  /*4b80*/  @!UP2 UIADD3 UR6, UPT, UPT, UR8, -UR6, URZ ;  /* 0x800000060806a290 */ /* 0x000fe4000fffe0ff */
[----:B------:R-:W-:Y:S02]  /*4b90*/  @!UP2 UIMAD UR14, UR4, UR5, UR14 ;  /* 0x00000005040ea2a4 */ /* 0x000fe4000f8e020e */
[----:B------:R-:W-:Y:S01]  /*4ba0*/  @!UP2 UIMAD UR13, UR6, UR10, UR13 ;  /* 0x0000000a060da2a4 */ /* 0x000fe2000f8e020d */
[----:B------:R-:W-:Y:S11]  /*4bb0*/  BRA.U UP3, `(.L_x_89) ;  /* 0x0000000103107547 */ /* 0x000ff6000b800000 */
[----:B--2---:R-:W-:Y:S04]  /*4bc0*/  MOV R0, UR37 ;  /* 0x0000002500007c02 */ /* 0x004fe80008000f00 */
[----:B------:R-:W-:Y:S04]  /*4bd0*/  SHF.L.U32 R11, R0, 0x1f, RZ ;  /* 0x0000001f000b7819 */ /* 0x000fe800000006ff */
[----:B------:R-:W2:Y:S02]  /*4be0*/  SYNCS.PHASECHK.TRANS64.TRYWAIT P2, [UR21+0x78], R11 ;  /* 0x0000780bff0075a7 */ /* 0x000ea40008041115 */
[----:B--2---:R-:W-:Y:S05]  /*4bf0*/  @!P2 BRA `(.L_x_90) ;  /* 0x0000004c0008a947 */ /* 0x004fea0003800000 */
.L_x_89:
[----:B------:R-:W-:Y:S05]  /*4c00*/  @!P1 BRA `(.L_x_91) ;  /* 0x0000000000309947 */ /* 0x000fea0003800000 */
[----:B------:R-:W-:Y:S01]  /*4c10*/  ISETP.NE.U32.AND P1, PT, R2, RZ, PT ;  /* 0x000000ff0200720c */ /* 0x000fe20003f25070 */
[----:B------:R-:W3:Y:S01]  /*4c20*/  LDCU.64 UR4, c[0x0][0x358] ;  /* 0x00006b00ff0477ac */ /* 0x000ee20008000a00 */
[----:B------:R-:W-:Y:S02]  /*4c30*/  IMAD.MOV.U32 R140, RZ, RZ, 0x1 ;  /* 0x00000001ff8c7424 */ /* 0x000fe400078e00ff */
[----:B------:R-:W-:Y:S11]  /*4c40*/  ISETP.NE.AND.EX P1, PT, R3, RZ, PT, P1 ;  /* 0x000000ff0300720c */ /* 0x000ff60003f25310 */
[----:B------:R-:W-:Y:S02]  /*4c50*/  @!UPT UIADD3 URZ, UPT, UPT, URZ, URZ, URZ ;  /* 0x000000fffffff290 */ /* 0x000fe4000fffe0ff */
[----:B--2---:R-:W2:Y:S01]  /*4c60*/  @P1 LDC.64 R10, c[0x0][0x888] ;  /* 0x00022200ff0a1b82 */ /* 0x004ea20000000a00 */
[----:B------:R-:W-:Y:S04]  /*4c70*/  @P1 IMAD R0, R4, UR36, RZ ;  /* 0x0000002404001c24 */ /* 0x000fe8000f8e02ff */
[----:B--2---:R-:W-:Y:S04]  /*4c80*/  @P1 IMAD.WIDE R10, R0, 0x4, R10 ;  /* 0x00000004000a1825 */ /* 0x004fe800078e020a */
[----:B------:R-:W-:Y:S01]  /*4c90*/  HFMA2 R0, -RZ, RZ, 0, 5.9604644775390625e-08 ;  /* 0x00000001ff007431 */ /* 0x000fe200000001ff */
[----:B---3-5:R3:W5:Y:S04]  /*4ca0*/  @P1 LDG.E R72, desc[UR4][R10.64] ;  /* 0x000000040a481981 */ /* 0x028768000c1e1900 */
[----:B------:R-:W-:Y:S01]  /*4cb0*/  @!P1 PRMT R140, R0, 0x7610, R140 ;  /* 0x00007610008c9816 */ /* 0x000fe2000000008c */
[----:B---3--:R-:W4:Y:S06]  /*4cc0*/  @!P1 LDC R72, c[0x0][0x880] ;  /* 0x00022000ff489b82 */ /* 0x008f2c0000000800 */
.L_x_91:
[----:B----45:R-:W-:Y:S01]  /*4cd0*/  @!P0 ISETP.EQ.AND P1, PT, R72, RZ, PT ;  /* 0x000000ff4800820c */ /* 0x030fe20003f22270 */
[----:B------:R-:W-:Y:S01]  /*4ce0*/  @!UPT UIADD3 URZ, UPT, UPT, URZ, URZ, URZ ;  /* 0x000000fffffff290 */ /* 0x000fe2000fffe0ff */
[----:B------:R-:W-:Y:S11]  /*4cf0*/  @!P0 BRA `(.L_x_92) ;  /* 0x0000000000188947 */ /* 0x000ff60003800000 */
[----:B------:R-:W-:Y:S02]  /*4d00*/  LOP3.LUT P0, RZ, R140, 0xff, RZ, 0xc0, !PT ;  /* 0x000000ff8cff7812 */ /* 0x000fe4000780c0ff */
[----:B------:R-:W-:Y:S04]  /*4d10*/  ISETP.NE.U32.AND P1, PT, R2, RZ, PT ;  /* 0x000000ff0200720c */ /* 0x000fe80003f25070 */
[----:B------:R-:W-:Y:S04]  /*4d20*/  ISETP.NE.AND.EX P1, PT, R3, RZ, PT, P1 ;  /* 0x000000ff0300720c */ /* 0x000fe80003f25310 */
[----:B------:R-:W-:Y:S03]  /*4d30*/  PLOP3.LUT P1, PT, P1, PT, PT, 0x8, 0x80 ;  /* 0x000000000080781c */ /* 0x000fe60000f2e170 */
[----:B------:R-:W-:Y:S11]  /*4d40*/  @P0 ISETP.EQ.AND P1, PT, R72, RZ, PT ;  /* 0x000000ff4800020c */ /* 0x000ff60003f22270 */
[----:B------:R-:W-:Y:S02]  /*4d50*/  @!UPT UIADD3 URZ, UPT, UPT, URZ, URZ, URZ ;  /* 0x000000fffffff290 */ /* 0x000fe4000fffe0ff */
.L_x_92:
[----:B------:R-:W3:Y:S01]  /*4d60*/  SYNCS.PHASECHK.TRANS64.TRYWAIT P2, [UR21+0x60], R9 ;  /* 0x00006009ff0075a7 */ /* 0x000ee20008041115 */
[----:B------:R-:W-:Y:S04]  /*4d70*/  ELECT P0, URZ, PT ;  /* 0x0000000000ff782f */ /* 0x000fe80003800000 */
[----:B------:R-:W-:Y:S11]  /*4d80*/  PLOP3.LUT P1, PT, P1, P0, PT, 0xf2, 0x2f ;  /* 0x00000000002f781c */ /* 0x000ff60000f21e72 */
[----:B------:R-:W-:Y:S02]  /*4d90*/  @!UPT UIADD3 URZ, UPT, UPT, URZ, URZ, URZ ;  /* 0x000000fffffff290 */ /* 0x000fe4000fffe0ff */
[----:B------:R-:W-:Y:S05]  /*4da0*/  @!P1 IADD3 R8, P0, PT, R16, 0x580, RZ ;  /* 0x0000058010089810 */ /* 0x000fea0007f1e0ff */
[----:B------:R-:W-:Y:S01]  /*4db0*/  @!P1 IMAD.X R6, RZ, RZ, R17, P0 ;  /* 0x000000ffff069224 */ /* 0x000fe200000e0611 */
[----:B---3--:R-:W-:Y:S07]  /*4dc0*/  @!P2 BRA `(.L_x_93) ;  /* 0x0000004800aca947 */ /* 0x008fee0003800000 */
.L_x_159:
[----:B------:R-:W-:Y:S01]  /*4dd0*/  @!P1 R2UR UR5, R8 ;  /* 0x00000000080592ca */ /* 0x000fe200000e0000 */
[----:B------:R-:W-:Y:S01]  /*4de0*/  VOTEU.ALL UP0, P1 ;  /* 0x0000000000ff7886 */ /* 0x000fe20000800000 */
[----:B------:R-:W-:Y:S01]  /*4df0*/  @!P1 R2UR UR4, R6 ;  /* 0x00000000060492ca */ /* 0x000fe200000e0000 */
[----:B--2---:R-:W-:Y:S01]  /*4e00*/  @!P1 IMAD.MOV.U32 R0, RZ, RZ, 0x2000 ;  /* 0x00002000ff009424 */ /* 0x004fe200078e00ff */
[----:B------:R-:W-:Y:S01]  /*4e10*/  UMOV UR8, 0x0 ;  /* 0x0000000000087882 */ /* 0x000fe20000000000 */
[----:B------:R-:W-:Y:S01]  /*4e20*/  UMOV UR9, 0x10000000 ;  /* 0x1000000000097882 */ /* 0x000fe20000000000 */
[----:B------:R-:W-:Y:S01]  /*4e30*/  @!UP0 UIADD3 UR16, UPT, UPT, UR21, 0x200, URZ ;  /* 0x0000020015108890 */ /* 0x000fe2000fffe0ff */
[----:B------:R-:W-:Y:S01]  /*4e40*/  VIADD R14, R14, 0x1 ;  /* 0x000000010e0e7836 */ /* 0x000fe20000000000 */
[----:B------:R-:W-:Y:S01]  /*4e50*/  VOTEU.ALL UP0, P1 ;  /* 0x0000000000ff7886 */ /* 0x000fe20000800000 */
[----:B------:R-:W-:Y:S01]  /*4e60*/  UMOV UR20, UR36 ;  /* 0x0000002400147c82 */ /* 0x000fe20008000000 */
[----:B------:R-:W-:Y:S03]  /*4e70*/  UPRMT UR6, UR46, 0x654, UR17 ;  /* 0x000006542e067896 */ /* 0x000fe60008000011 */
[----:B------:R-:W-:Y:S02]  /*4e80*/  IMAD.U32 R10, RZ, RZ, UR5 ;  /* 0x00000005ff0a7e24 */ /* 0x000fe4000f8e00ff */
[----:B------:R-:W-:Y:S03]  /*4e90*/  IMAD.U32 R11, RZ, RZ, UR4 ;  /* 0x00000004ff0b7e24 */ /* 0x000fe6000f8e00ff */
[----:B------:R-:W-:Y:S02]  /*4ea0*/  @!P1 R2UR UR4, R10 ;  /* 0x000000000a0492ca */ /* 0x000fe400000e0000 */
[----:B------:R-:W-:Y:S11]  /*4eb0*/  @!P1 R2UR UR5, R11 ;  /* 0x000000000b0592ca */ /* 0x000ff600000e0000 */
[----:B------:R-:W-:Y:S02]  /*4ec0*/  @!UPT UIADD3 URZ, UPT, UPT, URZ, URZ, URZ ;  /* 0x000000fffffff290 */ /* 0x000fe4000fffe0ff */
[----:B------:R2:W-:Y:S01]  /*4ed0*/  @!UP0 UTMALDG.3D [UR16], [UR4], desc[UR8] ;  /* 0x00000810040085b4 */ /* 0x0005e20008011000 */
[----:B------:R2:W-:Y:S01]  /*4ee0*/  @!P1 SYNCS.ARRIVE.TRANS64.RED.A0TR RZ, [UR21+0x50], R0 ;  /* 0x00005000ffff99a7 */ /* 0x0005e20008300415 */
[----:B------:R-:W-:Y:S01]  /*4ef0*/  SYNCS.ARRIVE.TRANS64.RED.A1T0 RZ, [UR6], RZ ;  /* 0x000000ffffff79a7 */ /* 0x000fe20008100406 */
[----:B------:R-:W3:Y:S02]  /*4f00*/  SYNCS.PHASECHK.TRANS64.TRYWAIT P0, [UR21+0x68], R9 ;  /* 0x00006809ff0075a7 */ /* 0x000ee40008001115 */
[----:B--23--:R-:W-:Y:S05]  /*4f10*/  @!P0 BRA `(.L_x_94) ;  /* 0x0000004800708947 */ /* 0x00cfea0003800000 */
.L_x_161:
[----:B------:R-:W-:Y:S01]  /*4f20*/  @!P1 IADD3 R6, P0, PT, R16, 0x580, RZ ;  /* 0x0000058010069810 */ /* 0x000fe20007f1e0ff */
[----:B------:R-:W-:Y:S01]  /*4f30*/  VOTEU.ALL UP0, P1 ;  /* 0x0000000000ff7886 */ /* 0x000fe20000800000 */
[----:B------:R-:W-:Y:S01]  /*4f40*/  UMOV UR6, 0x0 ;  /* 0x0000000000067882 */ /* 0x000fe20000000000 */
[----:B------:R-:W-:Y:S01]  /*4f50*/  UMOV UR7, 0x10000000 ;  /* 0x1000000000077882 */ /* 0x000fe20000000000 */
[----:B------:R-:W-:Y:S01]  /*4f60*/  @!P1 R2UR UR5, R6 ;  /* 0x00000000060592ca */ /* 0x000fe200000e0000 */
[----:B--2---:R-:W-:Y:S01]  /*4f70*/  @!P1 IMAD.X R0, RZ, RZ, R17, P0 ;  /* 0x000000ffff009224 */ /* 0x004fe200000e0611 */
[----:B------:R-:W-:Y:S01]  /*4f80*/  @!UP0 UIADD3 UR10, UPT, UPT, UR18, 0x40, URZ ;  /* 0x00000040120a8890 */ /* 0x000fe2000fffe0ff */
[----:B------:R-:W-:Y:S01]  /*4f90*/  R2UR UR16, R142 ;  /* 0x000000008e1072ca */ /* 0x000fe200000e0000 */
[----:B------:R-:W-:Y:S01]  /*4fa0*/  @!UP0 UIADD3 UR8, UPT, UPT, UR21, 0x2200, URZ ;  /* 0x0000220015088890 */ /* 0x000fe2000fffe0ff */
[----:B------:R-:W-:Y:S01]  /*4fb0*/  ISETP.NE.AND P0, PT, R14, 0x2, PT ;  /* 0x000000020e00780c */ /* 0x000fe20003f05270 */
[----:B------:R-:W-:Y:S01]  /*4fc0*/  @!UP0 UIADD3 UR9, UPT, UPT, UR21, 0x58, URZ ;  /* 0x0000005815098890 */ /* 0x000fe2000fffe0ff */
[----:B------:R-:W-:Y:S01]  /*4fd0*/  @!P1 R2UR UR4, R0 ;  /* 0x00000000000492ca */ /* 0x000fe200000e0000 */
[----:B------:R-:W-:Y:S01]  /*4fe0*/  VOTEU.ALL UP0, P1 ;  /* 0x0000000000ff7886 */ /* 0x000fe20000800000 */
[----:B------:R-:W-:Y:S01]  /*4ff0*/  UMOV UR11, UR19 ;  /* 0x00000013000b7c82 */ /* 0x000fe20008000000 */
[----:B------:R-:W-:Y:S01]  /*5000*/  UMOV UR12, UR36 ;  /* 0x00000024000c7c82 */ /* 0x000fe20008000000 */
[----:B------:R-:W-:Y:S01]  /*5010*/  SEL R0, RZ, 0x1, P0 ;  /* 0x00000001ff007807 */ /* 0x000fe20000000000 */
[----:B------:R-:W-:Y:S01]  /*5020*/  UIADD3 UR20, UPT, UPT, UR13, UR63, URZ ;  /* 0x0000003f0d147290 */ /* 0x000fe2000fffe0ff */
[----:B------:R-:W-:Y:S01]  /*5030*/  IMAD.U32 R8, RZ, RZ, UR5 ;  /* 0x00000005ff087e24 */ /* 0x000fe2000f8e00ff */
[----:B------:R-:W-:Y:S01]  /*5040*/  LOP3.LUT R15, R15, 0x1, RZ, 0x3c, !PT ;  /* 0x000000010f0f7812 */ /* 0x000fe200078e3cff */
[----:B------:R-:W-:Y:S01]  /*5050*/  UPLOP3.LUT UP3, UPT, UPT, UPT, UPT, 0x80, 0x8 ;  /* 0x000000000008789c */ /* 0x000fe20003f6f070 */
[----:B------:R-:W-:Y:S01]  /*5060*/  LOP3.LUT R13, R13, R0, RZ, 0x3c, !PT ;  /* 0x000000000d0d7212 */ /* 0x000fe200078e3cff */
[----:B------:R-:W-:Y:S01]  /*5070*/  UIADD3 UR16, UPT, UPT, UR14, UR16, URZ ;  /* 0x000000100e107290 */ /* 0x000fe2000fffe0ff */
[----:B------:R-:W-:Y:S01]  /*5080*/  SEL R14, R14, RZ, P0 ;  /* 0x000000ff0e0e7207 */ /* 0x000fe20000000000 */
[----:B------:R-:W-:Y:S01]  /*5090*/  UMOV UR36, UR26 ;  /* 0x0000001a00247c82 */ /* 0x000fe20008000000 */
[----:B------:R-:W-:Y:S01]  /*50a0*/  IMAD.U32 R9, RZ, RZ, UR4 ;  /* 0x00000004ff097e24 */ /* 0x000fe2000f8e00ff */
[----:B------:R-:W-:Y:S04]  /*50b0*/  @!P1 R2UR UR4, R8 ;  /* 0x00000000080492ca */ /* 0x000fe800000e0000 */
[----:B------:R-:W-:Y:S11]  /*50c0*/  @!P1 R2UR UR5, R9 ;  /* 0x00000000090592ca */ /* 0x000ff600000e0000 */
[----:B------:R-:W-:Y:S02]  /*50d0*/  @!UPT UIADD3 URZ, UPT, UPT, URZ, URZ, URZ ;  /* 0x000000fffffff290 */ /* 0x000fe4000fffe0ff */
[----:B------:R2:W-:Y:S01]  /*50e0*/  @!UP0 UTMALDG.3D [UR8], [UR4], desc[UR6] ;  /* 0x00000608040085b4 */ /* 0x0005e20008011000 */
[----:B------:R2:W-:Y:S01]  /*50f0*/  @!P1 SYNCS.ARRIVE.TRANS64.RED.A0TR RZ, [UR21+0x58], R7 ;  /* 0x00005807ffff99a7 */ /* 0x0005e20008300415 */
[----:B------:R-:W-:Y:S01]  /*5100*/  SYNCS.ARRIVE.TRANS64.RED.A1T0 RZ, [UR33], RZ ;  /* 0x000000ffffff79a7 */ /* 0x000fe20008100421 */
[----:B------:R-:W-:Y:S05]  /*5110*/  BRA.U UP1, `(.L_x_95) ;  /* 0xfffffff501247547 */ /* 0x000fea000b83ffff */
[----:B------:R-:W-:-:S04]  /*5120*/  SHF.L.U32 R3, R15, 0x1f, RZ ;  /* 0x0000001f0f037819 */ /* 0x000fc800000006ff */
[----:B------:R-:W3:Y:S02]  /*5130*/  SYNCS.PHASECHK.TRANS64.TRYWAIT P0, [UR21+0x60], R3 ;  /* 0x00006003ff0075a7 */ /* 0x000ee40008001115 */
[----:B---3--:R-:W-:Y:S05]  /*5140*/  @!P0 BRA `(.L_x_96) ;  /* 0x0000004400fc8947 */ /* 0x008fea0003800000 */
.L_x_163:
[----:B---3--:R-:W-:-:S07]  /*5150*/  MOV R0, UR21 ;  /* 0x0000001500007c02 */ /* 0x008fce0008000f00 */
.L_x_97:
[----:B---3--:R-:W-:-:S04]  /*5160*/  SHF.L.U32 R3, R15, 0x1f, RZ ;  /* 0x0000001f0f037819 */ /* 0x008fc800000006ff */
[----:B------:R3:W4:Y:S03]  /*5170*/  SYNCS.PHASECHK.TRANS64.TRYWAIT P0, [R0+URZ+0x68], R3 ;  /* 0x00006803000075a7 */ /* 0x00072600080011ff */
[----:B----4-:R-:W-:Y:S05]  /*5180*/  @!P0 NANOSLEEP.SYNCS 0x989680 ;  /* 0x009896800000895d */ /* 0x010fea0003900000 */
[----:B------:R-:W4:Y:S02]  /*5190*/  @!P0 SYNCS.PHASECHK.TRANS64 P0, [R0+URZ+0x68], R3 ;  /* 0x00006803000085a7 */ /* 0x000f2400080010ff */
[----:B-12-4-:R-:W-:Y:S05]  /*51a0*/  @P0 EXIT ;  /* 0x000000000000094d */ /* 0x016fea0003800000 */
[----:B------:R-:W-:Y:S05]  /*51b0*/  BRA `(.L_x_97) ;  /* 0xfffffffc00e87947 */ /* 0x000fea000383ffff */
.L_x_86:
[----:B------:R-:W-:-:S06]  /*51c0*/  UISETP.GE.AND UP0, UPT, UR18, 0x4, UPT ;  /* 0x000000041200788c */ /* 0x000fcc000bf06270 */
[----:B------:R-:W-:-:S13]  /*51d0*/  PLOP3.LUT P0, PT, PT, PT, UP0, 0x80, 0x8 ;  /* 0x000000000008781c */ /* 0x000fda0003f0f008 */
[----:B------:R-:W-:Y:S05]  /*51e0*/  @!P0 EXIT ;  /* 0x000000000000894d */ /* 0x000fea0003800000 */
[----:B------:R-:W-:Y:S01]  /*51f0*/  BAR.SYNC.DEFER_BLOCKING 0x6, 0xa0 ;  /* 0x0182800000007b1d */ /* 0x000fe20000010000 */
[C---:B------:R-:W-:Y:S01]  /*5200*/  IMAD.SHL.U32 R2, R154.reuse, 0x40, RZ ;  /* 0x000000409a027824 */ /* 0x040fe200078e00ff */
[C---:B------:R-:W-:Y:S01]  /*5210*/  R2P PR, R154.reuse, 0x6 ;  /* 0x000000069a007804 */ /* 0x040fe20000000000 */
[----:B------:R-:W-:Y:S01]  /*5220*/  IMAD.MOV.U32 R151, RZ, RZ, 0x20 ;  /* 0x00000020ff977424 */ /* 0x000fe200078e00ff */
[----:B------:R-:W-:Y:S01]  /*5230*/  CS2R R148, SRZ ;  /* 0x0000000000947805 */ /* 0x000fe2000001ff00 */
[C---:B------:R-:W-:Y:S01]  /*5240*/  IMAD.U32 R69, R154.reuse, 0x10000, RZ ;  /* 0x000100009a457824 */ /* 0x040fe200078e00ff */
[----:B------:R-:W-:Y:S02]  /*5250*/  UMOV UR44, 0x400 ;  /* 0x00000400002c7882 */ /* 0x000fe40000000000 */
[----:B------:R-:W1:Y:S01]  /*5260*/  LDC.64 R138, c[0x0][0x8b0] ;  /* 0x00022c00ff8a7b82 */ /* 0x000e620000000a00 */
[----:B------:R-:W-:Y:S01]  /*5270*/  ULEA UR44, UR46, UR44, 0x18 ;  /* 0x0000002c2e2c7291 */ /* 0x000fe2000f8ec0ff */
[----:B------:R-:W-:Y:S01]  /*5280*/  IMAD.SHL.U32 R135, R154, 0x8, RZ ;  /* 0x000000089a877824 */ /* 0x000fe200078e00ff */
[----:B------:R-:W-:Y:S01]  /*5290*/  LOP3.LUT R6, R2, 0x180, RZ, 0xc0, !PT ;  /* 0x0000018002067812 */ /* 0x000fe200078ec0ff */
[----:B------:R-:W-:Y:S01]  /*52a0*/  IMAD.MOV.U32 R152, RZ, RZ, 0x10 ;  /* 0x00000010ff987424 */ /* 0x000fe200078e00ff */
[----:B------:R-:W-:Y:S01]  /*52b0*/  SEL R151, R151, 0xffffffe0, !P2 ;  /* 0xffffffe097977807 */ /* 0x000fe20005000000 */
[----:B------:R-:W-:Y:S01]  /*52c0*/  UIADD3 UR4, UPT, UPT, UR44, 0x4200, URZ ;  /* 0x000042002c047890 */ /* 0x000fe2000fffe0ff */
[----:B------:R-:W-:Y:S01]  /*52d0*/  LOP3.LUT R69, R69, 0x600000, RZ, 0xc0, !PT ;  /* 0x0060000045457812 */ /* 0x000fe200078ec0ff */
[----:B------:R-:W2:Y:S01]  /*52e0*/  LDC.64 R136, c[0x0][0x8a8] ;  /* 0x00022a00ff887b82 */ /* 0x000ea20000000a00 */
[----:B------:R-:W-:Y:S01]  /*52f0*/  LOP3.LUT R135, R6, 0x30, R135, 0xf8, !PT ;  /* 0x0000003006877812 */ /* 0x000fe200078ef887 */
[----:B------:R-:W-:Y:S01]  /*5300*/  IMAD.MOV.U32 R68, RZ, RZ, RZ ;  /* 0x000000ffff447224 */ /* 0x000fe200078e00ff */
[----:B------:R-:W-:Y:S01]  /*5310*/  SEL R152, R152, 0xfffffff0, !P1 ;  /* 0xfffffff098987807 */ /* 0x000fe20004800000 */
[----:B------:R-:W-:Y:S01]  /*5320*/  IMAD.MOV.U32 R145, RZ, RZ, RZ ;  /* 0x000000ffff917224 */ /* 0x000fe200078e00ff */
[----:B------:R-:W-:-:S02]  /*5330*/  SHF.R.S32.HI R3, RZ, 0x4, R151 ;  /* 0x00000004ff037819 */ /* 0x000fc40000011497 */
[----:B------:R-:W-:Y:S02]  /*5340*/  CS2R R146, SRZ ;  /* 0x0000000000927805 */ /* 0x000fe4000001ff00 */
[----:B------:R-:W-:Y:S01]  /*5350*/  LOP3.LUT R135, R135, 0x1e40, R2, 0xf8, !PT ;  /* 0x00001e4087877812 */ /* 0x000fe200078ef802 */
[----:B------:R-:W-:Y:S01]  /*5360*/  IMAD.U32 R153, RZ, RZ, UR4 ;  /* 0x00000004ff997e24 */ /* 0x000fe2000f8e00ff */
[----:B------:R-:W3:Y:S01]  /*5370*/  LDS R0, [UR44+0x130] ;  /* 0x0001302cff007984 */ /* 0x000ee20008000800 */
[----:B------:R-:W-:Y:S01]  /*5380*/  LOP3.LUT R154, R154, 0x60, RZ, 0xc0, !PT ;  /* 0x000000609a9a7812 */ /* 0x000fe200078ec0ff */
[----:B------:R-:W4:Y:S01]  /*5390*/  LDCU UR58, c[0x0][0x370] ;  /* 0x00006e00ff3a77ac */ /* 0x000f220008000800 */
[----:B------:R-:W-:Y:S01]  /*53a0*/  LEA.HI.SX32 R150, R152, R3, 0x1c ;  /* 0x0000000398967211 */ /* 0x000fe200078fe2ff */
[----:B------:R-:W1:Y:S01]  /*53b0*/  LDCU UR43, c[0x0][0xb0c] ;  /* 0x00016180ff2b77ac */ /* 0x000e620008000800 */
[----:B------:R-:W1:Y:S01]  /*53c0*/  LDCU UR39, c[0x0][0xb30] ;  /* 0x00016600ff2777ac */ /* 0x000e620008000800 */
[----:B------:R-:W1:Y:S01]  /*53d0*/  LDCU.64 UR56, c[0x0][0x888] ;  /* 0x00011100ff3877ac */ /* 0x000e620008000a00 */
[----:B------:R-:W1:Y:S01]  /*53e0*/  LDCU.64 UR40, c[0x0][0xb28] ;  /* 0x00016500ff2877ac */ /* 0x000e620008000a00 */
[----:B------:R-:W1:Y:S01]  /*53f0*/  LDCU.64 UR60, c[0x0][0x890] ;  /* 0x00011200ff3c77ac */ /* 0x000e620008000a00 */
[----:B------:R-:W1:Y:S01]  /*5400*/  LDCU.128 UR52, c[0x0][0xb10] ;  /* 0x00016200ff3477ac */ /* 0x000e620008000c00 */
[----:B------:R-:W1:Y:S01]  /*5410*/  LDCU UR47, c[0x0][0x374] ;  /* 0x00006e80ff2f77ac */ /* 0x000e620008000800 */
[----:B------:R-:W-:Y:S01]  /*5420*/  UIADD3 UR62, UPT, UPT, UR44, 0x200, URZ ;  /* 0x000002002c3e7890 */ /* 0x000fe2000fffe0ff */
[----:B-1234-:R-:W-:-:S11]  /*5430*/  IMAD.IADD R69, R0, 0x1, R69 ;  /* 0x0000000100457824 */ /* 0x01efd600078e0245 */
.L_x_123:
[----:B------:R-:W-:Y:S02]  /*5440*/  LEA R3, R145, UR44, 0x3 ;  /* 0x0000002c91037c11 */ /* 0x000fe4000f8e18ff */
[----:B------:R-:W-:Y:S02]  /*5450*/  SHF.L.U32 R0, R147, 0x1f, RZ ;  /* 0x0000001f93007819 */ /* 0x000fe400000006ff */
[----:B------:R-:W-:Y:S02]  /*5460*/  LEA R5, R145, UR44, 0x4 ;  /* 0x0000002c91057c11 */ /* 0x000fe4000f8e20ff */
[----:B-1----:R-:W1:Y:S02]  /*5470*/  SYNCS.PHASECHK.TRANS64.TRYWAIT P0, [R3+URZ+0x80], R0 ;  /* 0x00008000030075a7 */ /* 0x002e6400080011ff */
[----:B-1----:R-:W-:Y:S05]  /*5480*/  @!P0 BRA `(.L_x_98) ;  /* 0x0000004400448947 */ /* 0x002fea0003800000 */
.L_x_164:
        /* <DEDUP_REMOVED lines=11> */
[----:B------:R-:W-:Y:S01]  /*5540*/  PLOP3.LUT P0, PT, PT, PT, UP1, 0x80, 0x8 ;  /* 0x000000000008781c */ /* 0x000fe20003f0f018 */
[----:B------:R-:W-:Y:S11]  /*5550*/  UP2UR UR45, UPR, URZ, 0x2 ;  /* 0x00000002ff2d7883 */ /* 0x000ff60008000000 */
[----:B------:R-:W-:Y:S01]  /*5560*/  @!UPT UIADD3 URZ, UPT, UPT, URZ, URZ, URZ ;  /* 0x000000fffffff290 */ /* 0x000fe2000fffe0ff */
[----:B-1----:R-:W-:Y:S02]  /*5570*/  @P0 SHF.R.U32.HI R0, RZ, 0x10, R5 ;  /* 0x00000010ff000819 */ /* 0x002fe40000011605 */
        /* <DEDUP_REMOVED lines=12> */
[----:B------:R-:W2:Y:S01]  /*5640*/  LDCU UR12, c[0x0][0xb20] ;  /* 0x00016400ff0c77ac */ /* 0x000ea20008000800 */
[----:B------:R-:W-:Y:S02]  /*5650*/  UIMAD.WIDE.U32 UR4, UR47, UR55, URZ ;  /* 0x000000372f0472a5 */ /* 0x000fe4000f8e00ff */
[----:B------:R-:W-:Y:S02]  /*5660*/  UIMAD.WIDE.U32 UR6, UR58, UR52, URZ ;  /* 0x000000343a0672a5 */ /* 0x000fe4000f8e00ff */
[----:B------:R-:W-:Y:S02]  /*5670*/  UISETP.NE.AND UP0, UPT, UR54, 0x1, UPT ;  /* 0x000000013600788c */ /* 0x000fe4000bf05270 */
[----:B------:R-:W-:Y:S02]  /*5680*/  UIMAD.WIDE.U32 UR8, UR37, UR55, URZ ;  /* 0x00000037250872a5 */ /* 0x000fe4000f8e00ff */
[----:B------:R-:W-:Y:S02]  /*5690*/  UIMAD.WIDE.U32 UR10, UR38, UR52, URZ ;  /* 0x00000034260a72a5 */ /* 0x000fe4000f8e00ff */
[----:B------:R-:W-:Y:S02]  /*56a0*/  UISETP.NE.AND UP1, UPT, UR43, 0x1, UPT ;  /* 0x000000012b00788c */ /* 0x000fe4000bf25270 */
[----:B------:R-:W-:Y:S01]  /*56b0*/  UISETP.NE.AND UP2, UPT, UR42, 0x1, UPT ;  /* 0x000000012a00788c */ /* 0x000fe2000bf45270 */
[----:B------:R-:W-:Y:S02]  /*56c0*/  UMOV UR4, UR5 ;  /* 0x0000000500047c82 */ /* 0x000fe40008000000 */
[----:B--2---:R-:W-:Y:S03]  /*56d0*/  USHF.R.U32.HI UR5, URZ, UR12, UR4 ;  /* 0x0000000cff057299 */ /* 0x004fe60008011604 */
[----:B------:R-:W-:Y:S02]  /*56e0*/  UMOV UR4, UR7 ;  /* 0x0000000700047c82 */ /* 0x000fe40008000000 */
[----:B------:R-:W-:Y:S02]  /*56f0*/  USHF.R.U32.HI UR7, URZ, UR53, UR4 ;  /* 0x00000035ff077299 */ /* 0x000fe40008011604 */
[----:B------:R-:W-:Y:S02]  /*5700*/  USEL UR4, UR47, UR5, !UP0 ;  /* 0x000000052f047287 */ /* 0x000fe4000c000000 */
[----:B------:R-:W-:Y:S01]  /*5710*/  USEL UR7, UR58, UR7, !UP1 ;  /* 0x000000073a077287 */ /* 0x000fe2000c800000 */
[----:B------:R-:W-:Y:S01]  /*5720*/  UMOV UR5, UR9 ;  /* 0x0000000900057c82 */ /* 0x000fe20008000000 */
[----:B------:R-:W-:Y:S02]  /*5730*/  UIMAD.WIDE.U32 UR8, UR4, UR40, URZ ;  /* 0x00000028040872a5 */ /* 0x000fe4000f8e00ff */
[----:B------:R-:W-:Y:S03]  /*5740*/  USHF.R.U32.HI UR6, URZ, UR12, UR5 ;  /* 0x0000000cff067299 */ /* 0x000fe60008011605 */
[----:B------:R-:W-:Y:S01]  /*5750*/  UMOV UR5, UR11 ;  /* 0x0000000b00057c82 */ /* 0x000fe20008000000 */
[----:B------:R-:W-:Y:S02]  /*5760*/  UIMAD.WIDE.U32 UR10, UR7, UR40, URZ ;  /* 0x00000028070a72a5 */ /* 0x000fe4000f8e00ff */
[----:B------:R-:W-:Y:S02]  /*5770*/  USHF.R.U32.HI UR12, URZ, UR53, UR5 ;  /* 0x00000035ff0c7299 */ /* 0x000fe40008011605 */
[----:B------:R-:W-:Y:S01]  /*5780*/  USEL UR6, UR37, UR6, !UP0 ;  /* 0x0000000625067287 */ /* 0x000fe2000c000000 */
[----:B------:R-:W-:Y:S02]  /*5790*/  UMOV UR5, UR9 ;  /* 0x0000000900057c82 */ /* 0x000fe40008000000 */
[----:B------:R-:W-:Y:S01]  /*57a0*/  UMOV UR10, UR11 ;  /* 0x0000000b000a7c82 */ /* 0x000fe20008000000 */
[----:B------:R-:W-:Y:S02]  /*57b0*/  @UP2 USHF.R.U32.HI UR4, URZ, UR41, UR5 ;  /* 0x00000029ff042299 */ /* 0x000fe40008011605 */
[----:B------:R-:W-:Y:S02]  /*57c0*/  @UP2 USHF.R.U32.HI UR7, URZ, UR41, UR10 ;  /* 0x00000029ff072299 */ /* 0x000fe4000801160a */
[----:B------:R-:W-:Y:S02]  /*57d0*/  UIMAD UR4, UR42, UR4, URZ ;  /* 0x000000042a0472a4 */ /* 0x000fe4000f8e02ff */
[----:B------:R-:W-:Y:S02]  /*57e0*/  UIMAD.WIDE.U32 UR10, UR6, UR40, URZ ;  /* 0x00000028060a72a5 */ /* 0x000fe4000f8e00ff */
[----:B------:R-:W-:Y:S02]  /*57f0*/  USEL UR5, UR38, UR12, !UP1 ;  /* 0x0000000c26057287 */ /* 0x000fe4000c800000 */
[----:B------:R-:W-:Y:S02]  /*5800*/  UIMAD UR8, UR42, UR7, URZ ;  /* 0x000000072a0872a4 */ /* 0x000fe4000f8e02ff */
[----:B------:R-:W-:Y:S03]  /*5810*/  UISETP.GE.AND UP0, UPT, UR6, UR4, UPT ;  /* 0x000000040600728c */ /* 0x000fe6000bf06270 */
[----:B------:R-:W-:Y:S01]  /*5820*/  UMOV UR4, UR11 ;  /* 0x0000000b00047c82 */ /* 0x000fe20008000000 */
[----:B------:R-:W-:Y:S02]  /*5830*/  UISETP.GE.OR UP0, UPT, UR5, UR8, UP0 ;  /* 0x000000080500728c */ /* 0x000fe40008706670 */
[----:B------:R-:W-:Y:S02]  /*5840*/  USHF.R.U32.HI UR4, URZ, UR41, UR4 ;  /* 0x00000029ff047299 */ /* 0x000fe40008011604 */
[----:B------:R-:W-:Y:S02]  /*5850*/  UIMAD.WIDE.U32 UR8, UR5, UR40, URZ ;  /* 0x00000028050872a5 */ /* 0x000fe4000f8e00ff */
[----:B------:R-:W-:Y:S02]  /*5860*/  USEL UR11, UR6, UR4, !UP2 ;  /* 0x00000004060b7287 */ /* 0x000fe4000d000000 */
[----:B------:R-:W-:Y:S02]  /*5870*/  UIADD3 UR8, UPT, UPT, -UR5, URZ, URZ ;  /* 0x000000ff05087290 */ /* 0x000fe4000fffe1ff */
[----:B------:R-:W-:Y:S01]  /*5880*/  UIADD3 UR10, UPT, UPT, -UR11, URZ, URZ ;  /* 0x000000ff0b0a7290 */ /* 0x000fe2000fffe1ff */
[----:B------:R-:W-:Y:S01]  /*5890*/  @!UP0 UMOV UR4, UR9 ;  /* 0x0000000900048c82 */ /* 0x000fe20008000000 */
[----:B------:R-:W-:Y:S02]  /*58a0*/  UIADD3 UR9, UPT, UPT, -UR6, URZ, URZ ;  /* 0x000000ff06097290 */ /* 0x000fe4000fffe1ff */
[----:B------:R-:W-:Y:S02]  /*58b0*/  @!UP0 USHF.R.U32.HI UR4, URZ, UR41, UR4 ;  /* 0x00000029ff048299 */ /* 0x000fe40008011604 */
[----:B------:R-:W-:Y:S02]  /*58c0*/  UIMAD UR10, UR42, UR10, UR6 ;  /* 0x0000000a2a0a72a4 */ /* 0x000fe4000f8e0206 */
[----:B------:R-:W-:Y:S04]  /*58d0*/  @!UP0 USEL UR4, UR5, UR4, !UP2 ;  /* 0x0000000405048287 */ /* 0x000fe8000d000000 */
[----:B------:R-:W-:Y:S02]  /*58e0*/  @!UP0 UIMAD UR10, UR7, UR10, UR4 ;  /* 0x0000000a070a82a4 */ /* 0x000fe4000f8e0204 */
[----:B------:R-:W-:Y:S02]  /*58f0*/  @!UP0 UIADD3 UR11, UPT, UPT, UR11, -UR4, URZ ;  /* 0x800000040b0b8290 */ /* 0x000fe4000fffe0ff */
[----:B------:R-:W-:Y:S02]  /*5900*/  UIMAD UR7, UR43, UR8, UR38 ;  /* 0x000000082b0772a4 */ /* 0x000fe4000f8e0226 */
[----:B------:R-:W-:Y:S02]  /*5910*/  @!UP0 UIMAD UR6, UR11, UR42, UR5 ;  /* 0x0000002a0b0682a4 */ /* 0x000fe4000f8e0205 */
[----:B------:R-:W-:Y:S01]  /*5920*/  UIMAD UR4, UR54, UR9, UR37 ;  /* 0x00000009360472a4 */ /* 0x000fe2000f8e0225 */
[----:B------:R-:W-:Y:S02]  /*5930*/  @!UP0 UMOV UR5, UR10 ;  /* 0x0000000a00058c82 */ /* 0x000fe40008000000 */
[----:B------:R-:W-:Y:S02]  /*5940*/  UIMAD UR38, UR5, UR43, UR7 ;  /* 0x0000002b052672a4 */ /* 0x000fe4000f8e0207 */
[----:B------:R-:W-:Y:S11]  /*5950*/  UIMAD UR37, UR6, UR54, UR4 ;  /* 0x00000036062572a4 */ /* 0x000ff6000f8e0204 */
[----:B------:R-:W-:Y:S01]  /*5960*/  @!UPT UIADD3 URZ, UPT, UPT, URZ, URZ, URZ ;  /* 0x000000fffffff290 */ /* 0x000fe2000fffe0ff */
.L_x_99:
[----:B------:R-:W-:Y:S01]  /*5970*/  UISETP.NE.AND UP0, UPT, UR39, 0x1, UPT ;  /* 0x000000012700788c */ /* 0x000fe2000bf05270 */
[----:B------:R-:W-:Y:S01]  /*5980*/  IADD3 R145, PT, PT, R145, 0x1, RZ ;  /* 0x0000000191917810 */ /* 0x000fe20007ffe0ff */
[----:B------:R-:W-:Y:S02]  /*5990*/  USHF.L.U32 UR50, UR16, 0x7, URZ ;  /* 0x0000000710327899 */ /* 0x000fe400080006ff */
[----:B------:R-:W-:Y:S07]  /*59a0*/  USHF.L.U32 UR49, UR20, 0x7, URZ ;  /* 0x0000000714317899 */ /* 0x000fee00080006ff */
[----:B------:R-:W2:Y:S01]  /*59b0*/  @!UP0 LDCU.128 UR12, c[0x0][0xb10] ;  /* 0x00016200ff0c87ac */ /* 0x000ea20008000c00 */
[----:B------:R-:W3:Y:S01]  /*59c0*/  @!UP0 LDCU UR5, c[0x0][0xb0c] ;  /* 0x00016180ff0587ac */ /* 0x000ee20008000800 */
[----:B------:R-:W4:Y:S01]  /*59d0*/  @!UP0 LDCU UR10, c[0x0][0xb20] ;  /* 0x00016400ff0a87ac */ /* 0x000f220008000800 */
[----:B--2---:R-:W-:Y:S02]  /*59e0*/  UIMAD.WIDE.U32 UR8, UR38, UR12, URZ ;  /* 0x0000000c260872a5 */ /* 0x004fe4000f8e00ff */
[----:B------:R-:W-:Y:S02]  /*59f0*/  UIMAD.WIDE.U32 UR6, UR37, UR15, URZ ;  /* 0x0000000f250672a5 */ /* 0x000fe4000f8e00ff */
[----:B------:R-:W-:Y:S03]  /*5a00*/  @!UP0 UISETP.NE.AND UP1, UPT, UR14, 0x1, UPT ;  /* 0x000000010e00888c */ /* 0x000fe6000bf25270 */
[----:B------:R-:W-:Y:S01]  /*5a10*/  @!UP0 UMOV UR4, UR9 ;  /* 0x0000000900048c82 */ /* 0x000fe20008000000 */
[----:B---3--:R-:W-:Y:S02]  /*5a20*/  @!UP0 UISETP.NE.AND UP2, UPT, UR5, 0x1, UPT ;  /* 0x000000010500888c */ /* 0x008fe4000bf45270 */
[----:B------:R-:W-:Y:S01]  /*5a30*/  @!UP0 USHF.R.U32.HI UR4, URZ, UR13, UR4 ;  /* 0x0000000dff048299 */ /* 0x000fe20008011604 */
[----:B------:R-:W-:Y:S02]  /*5a40*/  @!UP0 UMOV UR6, UR7 ;  /* 0x0000000700068c82 */ /* 0x000fe40008000000 */
[----:B----4-:R-:W-:Y:S02]  /*5a50*/  @!UP0 USHF.R.U32.HI UR6, URZ, UR10, UR6 ;  /* 0x0000000aff068299 */ /* 0x010fe40008011606 */
[----:B------:R-:W-:Y:S02]  /*5a60*/  @!UP0 USEL UR7, UR38, UR4, !UP2 ;  /* 0x0000000426078287 */ /* 0x000fe4000d000000 */
[----:B------:R-:W-:Y:S04]  /*5a70*/  @!UP0 USEL UR6, UR37, UR6, !UP1 ;  /* 0x0000000625068287 */ /* 0x000fe8000c800000 */
[----:B------:R-:W-:Y:S02]  /*5a80*/  @!UP0 UIADD3 UR4, UPT, UPT, -UR7, UR6, URZ ;  /* 0x0000000607048290 */ /* 0x000fe4000fffe1ff */
[----:B------:R-:W-:Y:S02]  /*5a90*/  @!UP0 UIADD3 UR6, UPT, UPT, UR7, -UR6, URZ ;  /* 0x8000000607068290 */ /* 0x000fe4000fffe0ff */
[----:B------:R-:W-:Y:S02]  /*5aa0*/  @!UP0 UIMAD UR38, UR4, UR5, UR38 ;  /* 0x00000005042682a4 */ /* 0x000fe4000f8e0226 */
[----:B------:R-:W-:Y:S02]  /*5ab0*/  @!UP0 UIMAD UR37, UR6, UR14, UR37 ;  /* 0x0000000e062582a4 */ /* 0x000fe4000f8e0225 */
[----:B------:R-:W-:Y:S09]  /*5ac0*/  ULOP3.LUT UP0, URZ, UR62, 0x1b0, URZ, 0xc0, !UPT ;  /* 0x000001b03eff7892 */ /* 0x000ff2000f80c0ff */
[----:B------:R-:W-:Y:S05]  /*5ad0*/  BRA.U !UP0, `(.L_x_100) ;  /* 0x0000000108407547 */ /* 0x000fea000b800000 */
[----:B------:R-:W2:Y:S01]  /*5ae0*/  LDCU.64 UR8, c[0x4][0x80] ;  /* 0x01001000ff0877ac */ /* 0x000ea20008000a00 */
[----:B------:R-:W-:Y:S01]  /*5af0*/  MOV R3, 0x0 ;  /* 0x0000000000037802 */ /* 0x000fe20000000f00 */
[----:B------:R-:W-:Y:S02]  /*5b00*/  HFMA2 R12, -RZ, RZ, 0, 5.9604644775390625e-08 ;  /* 0x00000001ff0c7431 */ /* 0x000fe400000001ff */
[----:B------:R-:W-:Y:S02]  /*5b10*/  IMAD.MOV.U32 R8, RZ, RZ, 0x70 ;  /* 0x00000070ff087424 */ /* 0x000fe400078e00ff */
[----:B------:R-:W-:Y:S01]  /*5b20*/  IMAD.MOV.U32 R13, RZ, RZ, RZ ;  /* 0x000000ffff0d7224 */ /* 0x000fe200078e00ff */
[----:B------:R-:W3:Y:S01]  /*5b30*/  LDCU.64 UR6, c[0x4][0x88] ;  /* 0x01001100ff0677ac */ /* 0x000ee20008000a00 */
[----:B------:R-:W4:Y:S01]  /*5b40*/  LDC.64 R2, c[0x4][R3] ;  /* 0x0100000003027b82 */ /* 0x000f220000000a00 */
[----:B------:R-:W1:Y:S01]  /*5b50*/  LDCU.64 UR4, c[0x4][0x8] ;  /* 0x01000100ff0477ac */ /* 0x000e620008000a00 */
[----:B--2---:R-:W-:Y:S01]  /*5b60*/  MOV R5, UR9 ;  /* 0x0000000900057c02 */ /* 0x004fe20008000f00 */
[----:B------:R-:W-:Y:S01]  /*5b70*/  IMAD.U32 R4, RZ, RZ, UR8 ;  /* 0x00000008ff047e24 */ /* 0x000fe2000f8e00ff */
[----:B---3--:R-:W-:Y:S01]  /*5b80*/  MOV R7, UR7 ;  /* 0x0000000700077c02 */ /* 0x008fe20008000f00 */
[----:B------:R-:W-:Y:S01]  /*5b90*/  IMAD.U32 R6, RZ, RZ, UR6 ;  /* 0x00000006ff067e24 */ /* 0x000fe2000f8e00ff */
[----:B-1----:R-:W-:Y:S01]  /*5ba0*/  MOV R11, UR5 ;  /* 0x00000005000b7c02 */ /* 0x002fe20008000f00 */
[----:B------:R-:W-:Y:S02]  /*5bb0*/  IMAD.U32 R10, RZ, RZ, UR4 ;  /* 0x00000004ff0a7e24 */ /* 0x000fe4000f8e00ff */
[----:B------:R-:W-:Y:S07]  /*5bc0*/  LEPC R20, `(.L_x_100) ;  /* 0x000000001014794e */ /* 0x000fee0000000000 */
[----:B----45:R-:W-:Y:S05]  /*5bd0*/  CALL.ABS.NOINC R2 ;  /* 0x0000000002007343 */ /* 0x030fea0003c00000 */
.L_x_100:
[----:B------:R-:W-:Y:S01]  /*5be0*/  LOP3.LUT P0, RZ, R153, 0x1b0, RZ, 0xc0, !PT ;  /* 0x000001b099ff7812 */ /* 0x000fe2000780c0ff */
[----:B------:R-:W-:Y:S11]  /*5bf0*/  BSSY.RECONVERGENT B6, `(.L_x_101) ;  /* 0x0000013000067945 */ /* 0x000ff60003800200 */
[----:B------:R-:W-:Y:S01]  /*5c00*/  @!UPT UIADD3 URZ, UPT, UPT, URZ, URZ, URZ ;  /* 0x000000fffffff290 */ /* 0x000fe2000fffe0ff */
[----:B------:R-:W-:Y:S05]  /*5c10*/  @!P0 BRA `(.L_x_102) ;  /* 0x0000000000408947 */ /* 0x000fea0003800000 */
        /* <DEDUP_REMOVED lines=16> */
.L_x_102:
[----:B------:R-:W-:Y:S05]  /*5d20*/  BSYNC.RECONVERGENT B6 ;  /* 0x0000000000067941 */ /* 0x000fea0003800200 */
.L_x_101:
[----:B------:R-:W-:Y:S01]  /*5d30*/  R2UR UR4, R143 ;  /* 0x000000008f0472ca */ /* 0x000fe200000e0000 */
[----:B------:R-:W-:Y:S01]  /*5d40*/  UISETP.NE.U32.AND UP0, UPT, UR60, URZ, UPT ;  /* 0x000000ff3c00728c */ /* 0x000fe2000bf05070 */
[----:B------:R-:W-:Y:S02]  /*5d50*/  ISETP.NE.U32.AND P4, PT, R138, RZ, PT ;  /* 0x000000ff8a00720c */ /* 0x000fe40003f85070 */
[----:B------:R-:W-:Y:S01]  /*5d60*/  ISETP.NE.U32.AND P2, PT, RZ, UR56, PT ;  /* 0x00000038ff007c0c */ /* 0x000fe2000bf45070 */
[----:B------:R-:W-:Y:S01]  /*5d70*/  UISETP.NE.AND.EX UP1, UPT, UR61, URZ, UPT, UP0 ;  /* 0x000000ff3d00728c */ /* 0x000fe2000bf25300 */
[----:B------:R-:W-:Y:S01]  /*5d80*/  ISETP.NE.AND.EX P4, PT, R139, RZ, PT, P4 ;  /* 0x000000ff8b00720c */ /* 0x000fe20003f85340 */
[----:B------:R-:W-:Y:S01]  /*5d90*/  UPLOP3.LUT UP0, UPT, UPT, UPT, UPT, 0x40, 0x4 ;  /* 0x000000000004789c */ /* 0x000fe20003f0e870 */
[----:B------:R-:W-:Y:S05]  /*5da0*/  ISETP.NE.AND.EX P2, PT, RZ, UR57, PT, P2 ;  /* 0x00000039ff007c0c */ /* 0x000fea000bf45320 */
[----:B------:R-:W-:Y:S06]  /*5db0*/  UISETP.NE.AND UP2, UPT, UR4, URZ, UPT ;  /* 0x000000ff0400728c */ /* 0x000fec000bf45270 */
[----:B------:R-:W-:Y:S05]  /*5dc0*/  PLOP3.LUT P1, PT, PT, PT, UP2, 0x80, 0x8 ;  /* 0x000000000008781c */ /* 0x000fea0003f2f028 */
[----:B------:R-:W-:Y:S06]  /*5dd0*/  @UP2 UPLOP3.LUT UP0, UPT, UPT, UPT, UP1, 0x80, 0x8 ;  /* 0x000000000008289c */ /* 0x000fec0003f0f010 */
[----:B------:R-:W-:Y:S01]  /*5de0*/  PLOP3.LUT P0, PT, PT, PT, UP0, 0x80, 0x8 ;  /* 0x000000000008781c */ /* 0x000fe20003f0f008 */
[----:B------:R-:W-:Y:S01]  /*5df0*/  @!UPT UIADD3 URZ, UPT, UPT, URZ, URZ, URZ ;  /* 0x000000fffffff290 */ /* 0x000fe2000fffe0ff */
[----:B------:R-:W-:Y:S11]  /*5e00*/  BRA.U !UP1, `(.L_x_103) ;  /* 0x00000001093c7547 */ /* 0x000ff6000b800000 */
[----:B------:R-:W-:Y:S01]  /*5e10*/  UISETP.NE.U32.AND UP0, UPT, UR56, URZ, UPT ;  /* 0x000000ff3800728c */ /* 0x000fe2000bf05070 */
[----:B-1----:R-:W-:Y:S01]  /*5e20*/  HFMA2 R0, -RZ, RZ, 0, 5.9604644775390625e-08 ;  /* 0x00000001ff007431 */ /* 0x002fe200000001ff */
[----:B------:R-:W1:Y:S01]  /*5e30*/  LDCU.64 UR8, c[0x0][0x358] ;  /* 0x00006b00ff0877ac */ /* 0x000e620008000a00 */
[----:B------:R-:W-:Y:S01]  /*5e40*/  IMAD.MOV.U32 R140, RZ, RZ, 0x1 ;  /* 0x00000001ff8c7424 */ /* 0x000fe200078e00ff */
[----:B------:R-:W-:Y:S06]  /*5e50*/  UISETP.NE.AND.EX UP0, UPT, UR57, URZ, UPT, UP0 ;  /* 0x000000ff3900728c */ /* 0x000fec000bf05300 */
[----:B------:R-:W-:Y:S05]  /*5e60*/  PLOP3.LUT P3, PT, PT, PT, UP0, 0x80, 0x8 ;  /* 0x000000000008781c */ /* 0x000fea0003f6f008 */
[----:B------:R-:W2:Y:S01]  /*5e70*/  @UP0 LDCU.64 UR4, c[0x0][0x888] ;  /* 0x00011100ff0407ac */ /* 0x000ea20008000a00 */
[----:B------:R-:W-:Y:S07]  /*5e80*/  @UP0 UIMAD UR6, UR36, UR60, URZ ;  /* 0x0000003c240602a4 */ /* 0x000fee000f8e02ff */
[----:B------:R-:W-:Y:S01]  /*5e90*/  @!P3 PRMT R140, R0, 0x7610, R140 ;  /* 0x00007610008cb816 */ /* 0x000fe2000000008c */
[----:B--2---:R-:W-:Y:S06]  /*5ea0*/  @UP0 UIMAD.WIDE UR4, UR6, 0x4, UR4 ;  /* 0x00000004060408a5 */ /* 0x004fec000f8e0204 */
[----:B------:R-:W-:Y:S01]  /*5eb0*/  IMAD.U32 R2, RZ, RZ, UR4 ;  /* 0x00000004ff027e24 */ /* 0x000fe2000f8e00ff */
[----:B------:R-:W-:Y:S04]  /*5ec0*/  MOV R3, UR5 ;  /* 0x0000000500037c02 */ /* 0x000fe80008000f00 */
[----:B------:R-:W2:Y:S01]  /*5ed0*/  @!UP0 LDCU UR4, c[0x0][0x880] ;  /* 0x00011000ff0487ac */ /* 0x000ea20008000800 */
[----:B-1---5:R3:W5:Y:S02]  /*5ee0*/  @P3 LDG.E R72, desc[UR8][R2.64] ;  /* 0x0000000802483981 */ /* 0x022764000c1e1900 */
[----:B--23--:R-:W-:Y:S02]  /*5ef0*/  @!P3 IMAD.U32 R72, RZ, RZ, UR4 ;  /* 0x00000004ff48be24 */ /* 0x00cfe4000f8e00ff */
.L_x_103:
[----:B------:R-:W-:Y:S05]  /*5f00*/  @!P4 BRA `(.L_x_104) ;  /* 0x000000000024c947 */ /* 0x000fea0003800000 */
[----:B------:R-:W-:Y:S01]  /*5f10*/  ISETP.NE.U32.AND P3, PT, R136, RZ, PT ;  /* 0x000000ff8800720c */ /* 0x000fe20003f65070 */
[----:B------:R-:W2:Y:S03]  /*5f20*/  LDCU.64 UR4, c[0x0][0x358] ;  /* 0x00006b00ff0477ac */ /* 0x000ea60008000a00 */
[----:B------:R-:W-:Y:S11]  /*5f30*/  ISETP.NE.AND.EX P3, PT, R137, RZ, PT, P3 ;  /* 0x000000ff8900720c */ /* 0x000ff60003f65330 */
[----:B------:R-:W-:Y:S02]  /*5f40*/  @!UPT UIADD3 URZ, UPT, UPT, URZ, URZ, URZ ;  /* 0x000000fffffff290 */ /* 0x000fe4000fffe0ff */
[----:B------:R-:W3:Y:S01]  /*5f50*/  @P3 LDC.64 R2, c[0x0][0x8a8] ;  /* 0x00022a00ff023b82 */ /* 0x000ee20000000a00 */
[----:B-1----:R-:W-:Y:S04]  /*5f60*/  @P3 IMAD R0, R138, UR36, RZ ;  /* 0x000000248a003c24 */ /* 0x002fe8000f8e02ff */
[----:B---3--:R-:W-:Y:S05]  /*5f70*/  @P3 IMAD.WIDE R2, R0, 0x4, R2 ;  /* 0x0000000400023825 */ /* 0x008fea00078e0202 */
[----:B--2--5:R2:W5:Y:S02]  /*5f80*/  @P3 LDG.E R70, desc[UR4][R2.64] ;  /* 0x0000000402463981 */ /* 0x024564000c1e1900 */
[----:B--2---:R-:W3:Y:S02]  /*5f90*/  @!P3 LDC R70, c[0x0][0x8a0] ;  /* 0x00022800ff46bb82 */ /* 0x004ee40000000800 */
.L_x_104:
[----:B-----5:R-:W-:Y:S01]  /*5fa0*/  ISETP.NE.AND P4, PT, R72, RZ, PT ;  /* 0x000000ff4800720c */ /* 0x020fe20003f85270 */
[----:B------:R-:W-:Y:S01]  /*5fb0*/  BSSY B1, `(.L_x_105) ;  /* 0x0000048000017945 */ /* 0x000fe20003800000 */
[----:B------:R-:W-:Y:S01]  /*5fc0*/  SEL R7, RZ, 0xffffffff, P2 ;  /* 0xffffffffff077807 */ /* 0x000fe20001000000 */
[----:B------:R-:W-:Y:S01]  /*5fd0*/  IMAD.MOV.U32 R78, RZ, RZ, 0x1 ;  /* 0x00000001ff4e7424 */ /* 0x000fe200078e00ff */
[----:B------:R-:W-:Y:S01]  /*5fe0*/  LOP3.LUT P3, RZ, R140, 0xff, RZ, 0xc0, !PT ;  /* 0x000000ff8cff7812 */ /* 0x000fe2000786c0ff */
[----:B------:R-:W-:Y:S01]  /*5ff0*/  IMAD R71, R68, 0x80, R69 ;  /* 0x0000008044477824 */ /* 0x000fe200078e0245 */
[----:B-1----:R-:W-:Y:S02]  /*6000*/  @P1 SEL R0, RZ, 0xffffffff, P4 ;  /* 0xffffffffff001807 */ /* 0x002fe40002000000 */
[----:B------:R-:W-:Y:S02]  /*6010*/  CS2R R98, SRZ ;  /* 0x0000000000627805 */ /* 0x000fe4000001ff00 */
[----:B------:R-:W-:Y:S02]  /*6020*/  LEA R3, R148, UR44, 0x3 ;  /* 0x0000002c94037c11 */ /* 0x000fe4000f8e18ff */
[----:B------:R-:W-:Y:S02]  /*6030*/  CS2R R96, SRZ ;  /* 0x0000000000607805 */ /* 0x000fe4000001ff00 */
[----:B------:R-:W-:Y:S02]  /*6040*/  @P0 SEL R0, R7, R0, !P3 ;  /* 0x0000000007000207 */ /* 0x000fe40005800000 */
[----:B------:R-:W-:Y:S02]  /*6050*/  CS2R R94, SRZ ;  /* 0x00000000005e7805 */ /* 0x000fe4000001ff00 */
[----:B------:R-:W-:Y:S02]  /*6060*/  LEA R144, R68, UR44, 0x3 ;  /* 0x0000002c44907c11 */ /* 0x000fe4000f8e18ff */
[----:B------:R-:W-:Y:S02]  /*6070*/  CS2R R92, SRZ ;  /* 0x00000000005c7805 */ /* 0x000fe4000001ff00 */
[----:B------:R-:W-:Y:S02]  /*6080*/  @P1 LOP3.LUT R0, R0, 0x1, RZ, 0xc0, !PT ;  /* 0x0000000100001812 */ /* 0x000fe400078ec0ff */
[----:B------:R-:W-:Y:S02]  /*6090*/  CS2R R86, SRZ ;  /* 0x0000000000567805 */ /* 0x000fe4000001ff00 */
[----:B------:R-:W-:Y:S02]  /*60a0*/  SHF.L.U32 R5, R149, 0x1f, RZ ;  /* 0x0000001f95057819 */ /* 0x000fe400000006ff */
[----:B------:R-:W-:Y:S02]  /*60b0*/  CS2R R84, SRZ ;  /* 0x0000000000547805 */ /* 0x000fe4000001ff00 */
[----:B------:R-:W-:Y:S02]  /*60c0*/  ISETP.NE.U32.OR P6, PT, R0, 0x1, !P1 ;  /* 0x000000010000780c */ /* 0x000fe40004fc5470 */
[----:B------:R-:W-:Y:S02]  /*60d0*/  CS2R R82, SRZ ;  /* 0x0000000000527805 */ /* 0x000fe4000001ff00 */
[----:B------:R-:W-:Y:S02]  /*60e0*/  PLOP3.LUT P2, PT, PT, PT, UP1, 0x80, 0x8 ;  /* 0x000000000008781c */ /* 0x000fe40003f4f018 */
[----:B------:R-:W-:Y:S02]  /*60f0*/  CS2R R80, SRZ ;  /* 0x0000000000507805 */ /* 0x000fe4000001ff00 */
[----:B------:R-:W-:Y:S02]  /*6100*/  SEL R0, RZ, 0xffffffff, P4 ;  /* 0xffffffffff007807 */ /* 0x000fe40002000000 */
[----:B------:R-:W-:Y:S03]  /*6110*/  P2R R88, PR, RZ, 0x40 ;  /* 0x00000040ff587803 */ /* 0x000fe60000000000 */
[----:B------:R-:W-:Y:S04]  /*6120*/  @P6 SHF.L.U32 R2, R146, 0x1f, RZ ;  /* 0x0000001f92026819 */ /* 0x000fe800000006ff */
[----:B------:R-:W-:Y:S01]  /*6130*/  @P2 SEL R0, R7, R0, !P3 ;  /* 0x0000000007002207 */ /* 0x000fe20005800000 */
[----:B------:R-:W1:Y:S03]  /*6140*/  @P6 SYNCS.PHASECHK.TRANS64.TRYWAIT P1, [R3+URZ+0x50], R2 ;  /* 0x00005002030065a7 */ /* 0x000e6600080211ff */
[----:B------:R-:W-:Y:S04]  /*6150*/  LOP3.LUT R0, R0, 0x1, RZ, 0xc0, !PT ;  /* 0x0000000100007812 */ /* 0x000fe800078ec0ff */
[----:B------:R-:W-:Y:S04]  /*6160*/  ISETP.NE.U32.AND P5, PT, R0, 0x1, PT ;  /* 0x000000010000780c */ /* 0x000fe80003fa5070 */
[----:B------:R-:W-:Y:S01]  /*6170*/  P2R R79, PR, RZ, 0x20 ;  /* 0x00000020ff4f7803 */ /* 0x000fe20000000000 */
[----:B------:R2:W4:Y:S01]  /*6180*/  SYNCS.PHASECHK.TRANS64.TRYWAIT P0, [R144+URZ+0xa0], R5 ;  /* 0x0000a005900075a7 */ /* 0x00052200080011ff */
[----:B-1----:R-:W-:Y:S01]  /*6190*/  @P6 SEL R78, RZ, 0x1, !P1 ;  /* 0x00000001ff4e6807 */ /* 0x002fe20004800000 */
[----:B--2---:R-:W-:Y:S06]  /*61a0*/  @!P6 BRA `(.L_x_106) ;  /* 0x0000000000a0e947 */ /* 0x004fec0003800000 */
[----:B------:R-:W-:Y:S01]  /*61b0*/  @P5 IMAD R7, R148, 0x2000, R135 ;  /* 0x0000200094075824 */ /* 0x000fe200078e0287 */
[----:B------:R-:W-:Y:S01]  /*61c0*/  ISETP.NE.AND P1, PT, R78, RZ, PT ;  /* 0x000000ff4e00720c */ /* 0x000fe20003f25270 */
[----:B------:R-:W-:Y:S01]  /*61d0*/  BSSY B0, `(.L_x_107) ;  /* 0x0000011000007945 */ /* 0x000fe20003800000 */
[----:B------:R-:W-:Y:S01]  /*61e0*/  CS2R R82, SRZ ;  /* 0x0000000000527805 */ /* 0x000fe2000001ff00 */
[----:B------:R-:W-:Y:S01]  /*61f0*/  @P5 VIADD R9, R7, UR44 ;  /* 0x0000002c07095c36 */ /* 0x000fe20008000000 */
[----:B------:R-:W-:Y:S02]  /*6200*/  CS2R R80, SRZ ;  /* 0x0000000000507805 */ /* 0x000fe4000001ff00 */
[----:B------:R-:W-:Y:S02]  /*6210*/  CS2R R86, SRZ ;  /* 0x0000000000567805 */ /* 0x000fe4000001ff00 */
[----:B------:R-:W-:Y:S01]  /*6220*/  CS2R R84, SRZ ;  /* 0x0000000000547805 */ /* 0x000fe2000001ff00 */
[--C-:B------:R-:W-:Y:S01]  /*6230*/  @P5 IMAD.IADD R6, R152, 0x1, R9.reuse ;  /* 0x0000000198065824 */ /* 0x100fe200078e0209 */
[----:B------:R-:W-:Y:S01]  /*6240*/  CS2R R94, SRZ ;  /* 0x00000000005e7805 */ /* 0x000fe2000001ff00 */
[--C-:B------:R-:W-:Y:S01]  /*6250*/  @P5 IMAD.IADD R4, R151, 0x1, R9.reuse ;  /* 0x0000000197045824 */ /* 0x100fe200078e0209 */
[----:B------:R-:W-:Y:S01]  /*6260*/  CS2R R92, SRZ ;  /* 0x00000000005c7805 */ /* 0x000fe2000001ff00 */
[----:B------:R-:W-:Y:S01]  /*6270*/  @P5 IMAD R2, R150, 0x10, R9 ;  /* 0x0000001096025824 */ /* 0x000fe200078e0209 */
[----:B------:R-:W-:Y:S02]  /*6280*/  CS2R R98, SRZ ;  /* 0x0000000000627805 */ /* 0x000fe4000001ff00 */
[----:B------:R-:W-:Y:S01]  /*6290*/  CS2R R96, SRZ ;  /* 0x0000000000607805 */ /* 0x000fe2000001ff00 */
[----:B------:R-:W-:Y:S06]  /*62a0*/  @P1 BRA `(.L_x_108) ;  /* 0x00000000000c1947 */ /* 0x000fec0003800000 */
[----:B------:R-:W-:Y:S04]  /*62b0*/  SHF.L.U32 R0, R146, 0x1f, RZ ;  /* 0x0000001f92007819 */ /* 0x000fe800000006ff */
[----:B------:R-:W1:Y:S02]  /*62c0*/  SYNCS.PHASECHK.TRANS64.TRYWAIT P1, [R3+URZ+0x50], R0 ;  /* 0x00005000030075a7 */ /* 0x000e6400080211ff */
[----:B-1----:R-:W-:Y:S05]  /*62d0*/  @!P1 BRA `(.L_x_109) ;  /* 0x0000003400c49947 */ /* 0x002fea0003800000 */
.L_x_108:
[----:B------:R-:W-:Y:S05]  /*62e0*/  BSYNC B0 ;  /* 0x0000000000007941 */ /* 0x000fea0003800000 */
.L_x_107:
[----:B------:R-:W-:Y:S01]  /*62f0*/  ISETP.NE.AND P1, PT, R79, RZ, PT ;  /* 0x000000ff4f00720c */ /* 0x000fe20003f25270 */
[----:B-1----:R-:W-:Y:S02]  /*6300*/  VIADD R3, R3, 0x60 ;  /* 0x0000006003037836 */ /* 0x002fe40000000000 */
[----:B------:R-:W-:Y:S02]  /*6310*/  IMAD.U32 R0, RZ, RZ, UR46 ;  /* 0x0000002eff007e24 */ /* 0x000fe4000f8e00ff */
[----:B------:R-:W-:Y:S03]  /*6320*/  VIADD R148, R148, 0x1 ;  /* 0x0000000194947836 */ /* 0x000fe60000000000 */
[----:B------:R-:W-:Y:S05]  /*6330*/  PRMT R0, R0, 0x654, R3 ;  /* 0x0000065400007816 */ /* 0x000fea0000000003 */
[----:B------:R1:W2:Y:S04]  /*6340*/  @P1 LDS.128 R80, [R7+UR44+0x200] ;  /* 0x0002002c07501984 */ /* 0x0002a80008000c00 */
[----:B------:R1:W1:Y:S04]  /*6350*/  @P1 LDS.128 R84, [R6+0x200] ;  /* 0x0002000006541984 */ /* 0x0002680000000c00 */
[----:B------:R1:W1:Y:S04]  /*6360*/  @P1 LDS.128 R92, [R4+0x200] ;  /* 0x00020000045c1984 */ /* 0x0002680000000c00 */
[----:B------:R1:W1:Y:S01]  /*6370*/  @P1 LDS.128 R96, [R2+0x200] ;  /* 0x0002000002601984 */ /* 0x0002620000000c00 */
[C---:B------:R-:W-:Y:S01]  /*6380*/  ISETP.NE.AND P1, PT, R148.reuse, 0x2, PT ;  /* 0x000000029400780c */ /* 0x040fe20003f25270 */
[----:B------:R-:W-:Y:S01]  /*6390*/  @!PT LDS RZ, [RZ] ;  /* 0x00000000fffff984 */ /* 0x000fe20000000800 */
[----:B------:R-:W-:Y:S01]  /*63a0*/  @!PT LDS RZ, [RZ] ;  /* 0x00000000fffff984 */ /* 0x000fe20000000800 */
[----:B------:R-:W-:Y:S01]  /*63b0*/  @!PT LDS RZ, [RZ] ;  /* 0x00000000fffff984 */ /* 0x000fe20000000800 */
[----:B------:R-:W-:Y:S01]  /*63c0*/  @!PT LDS RZ, [RZ] ;  /* 0x00000000fffff984 */ /* 0x000fe20000000800 */
[----:B------:R5:W-:Y:S06]  /*63d0*/  MEMBAR.ALL.CTA ;  /* 0x0000000000007992 */ /* 0x000bec0000008000 */
[----:B-----5:R-:W5:Y:S01]  /*63e0*/  FENCE.VIEW.ASYNC.S ;  /* 0x00000000000073c6 */ /* 0x020f620000000000 */
[----:B------:R-:W-:Y:S02]  /*63f0*/  SEL R3, RZ, 0x1, P1 ;  /* 0x00000001ff037807 */ /* 0x000fe40000800000 */
[----:B------:R-:W-:Y:S02]  /*6400*/  SEL R148, R148, RZ, P1 ;  /* 0x000000ff94947207 */ /* 0x000fe40000800000 */
[----:B------:R-:W-:Y:S01]  /*6410*/  LOP3.LUT R146, R146, R3, RZ, 0x3c, !PT ;  /* 0x0000000392927212 */ /* 0x000fe200078e3cff */
[----:B-----5:R1:W-:Y:S06]  /*6420*/  SYNCS.ARRIVE.TRANS64.RED.A1T0 RZ, [R0+URZ], RZ ;  /* 0x000000ff00ff79a7 */ /* 0x0203ec00081004ff */
.L_x_106:
[----:B------:R-:W-:Y:S05]  /*6430*/  BSYNC B1 ;  /* 0x0000000000017941 */ /* 0x000fea0003800000 */
.L_x_105:
[----:B-1----:R-:W-:Y:S04]  /*6440*/  SHF.R.U32.HI R0, RZ, 0x15, R71 ;  /* 0x00000015ff007819 */ /* 0x002fe80000011647 */
[----:B------:R-:W-:Y:S01]  /*6450*/  LOP3.LUT P1, RZ, R0, 0x3, R141, 0x48, !PT ;  /* 0x0000000300ff7812 */ /* 0x000fe2000782488d */
[----:B------:R-:W-:Y:S01]  /*6460*/  @!UPT UIADD3 URZ, UPT, UPT, URZ, URZ, URZ ;  /* 0x000000fffffff290 */ /* 0x000fe2000fffe0ff */
[----:B----4-:R-:W-:Y:S11]  /*6470*/  @P0 BRA `(.L_x_110) ;  /* 0x0000000000080947 */ /* 0x010ff60003800000 */
[----:B------:R-:W1:Y:S02]  /*6480*/  SYNCS.PHASECHK.TRANS64.TRYWAIT P0, [R144+URZ+0xa0], R5 ;  /* 0x0000a005900075a7 */ /* 0x000e6400080011ff */
[----:B-1----:R-:W-:Y:S05]  /*6490*/  @!P0 BRA `(.L_x_111) ;  /* 0x0000003400688947 */ /* 0x002fea0003800000 */
.L_x_110:
[----:B------:R-:W-:Y:S05]  /*64a0*/  @!P1 BRA `(.L_x_112) ;  /* 0x0000000000409947 */ /* 0x000fea0003800000 */
[----:B------:R-:W1:Y:S01]  /*64b0*/  LDCU.64 UR8, c[0x4][0x70] ;  /* 0x01000e00ff0877ac */ /* 0x000e620008000a00 */
[----:B------:R-:W-:Y:S01]  /*64c0*/  MOV R3, 0x0 ;  /* 0x0000000000037802 */ /* 0x000fe20000000f00 */
[----:B------:R-:W-:Y:S02]  /*64d0*/  HFMA2 R12, -RZ, RZ, 0, 5.9604644775390625e-08 ;  /* 0x00000001ff0c7431 */ /* 0x000fe400000001ff */
[----:B------:R-:W-:Y:S02]  /*64e0*/  IMAD.MOV.U32 R8, RZ, RZ, 0x192 ;  /* 0x00000192ff087424 */ /* 0x000fe400078e00ff */
[----:B------:R-:W-:Y:S01]  /*64f0*/  IMAD.MOV.U32 R13, RZ, RZ, RZ ;  /* 0x000000ffff0d7224 */ /* 0x000fe200078e00ff */
[----:B------:R-:W4:Y:S01]  /*6500*/  LDCU.64 UR6, c[0x4][0x78] ;  /* 0x01000f00ff0677ac */ /* 0x000f220008000a00 */
[----:B------:R-:W2:Y:S01]  /*6510*/  LDC.64 R2, c[0x4][R3] ;  /* 0x0100000003027b82 */ /* 0x000ea20000000a00 */
[----:B------:R-:W5:Y:S01]  /*6520*/  LDCU.64 UR4, c[0x4][0x10] ;  /* 0x01000200ff0477ac */ /* 0x000f620008000a00 */
[----:B-1----:R-:W-:Y:S01]  /*6530*/  MOV R5, UR9 ;  /* 0x0000000900057c02 */ /* 0x002fe20008000f00 */
[----:B------:R-:W-:Y:S01]  /*6540*/  IMAD.U32 R4, RZ, RZ, UR8 ;  /* 0x00000008ff047e24 */ /* 0x000fe2000f8e00ff */
[----:B----4-:R-:W-:Y:S01]  /*6550*/  MOV R7, UR7 ;  /* 0x0000000700077c02 */ /* 0x010fe20008000f00 */
[----:B------:R-:W-:Y:S01]  /*6560*/  IMAD.U32 R6, RZ, RZ, UR6 ;  /* 0x00000006ff067e24 */ /* 0x000fe2000f8e00ff */
[----:B-----5:R-:W-:Y:S01]  /*6570*/  MOV R11, UR5 ;  /* 0x00000005000b7c02 */ /* 0x020fe20008000f00 */
[----:B------:R-:W-:Y:S02]  /*6580*/  IMAD.U32 R10, RZ, RZ, UR4 ;  /* 0x00000004ff0a7e24 */ /* 0x000fe4000f8e00ff */
[----:B------:R-:W-:Y:S07]  /*6590*/  LEPC R20, `(.L_x_112) ;  /* 0x000000001014794e */ /* 0x000fee0000000000 */
[----:B--23--:R-:W-:Y:S05]  /*65a0*/  CALL.ABS.NOINC R2 ;  /* 0x0000000002007343 */ /* 0x00cfea0003c00000 */
.L_x_112:
[----:B--2---:R-:W-:Y:S01]  /*65b0*/  SHF.L.U32 R75, R80, 0x10, RZ ;  /* 0x00000010504b7819 */ /* 0x004fe200000006ff */
[----:B------:R-:W-:Y:S05]  /*65c0*/  WARPSYNC.ALL ;  /* 0x0000000000007948 */ /* 0x000fea0003800000 */
[----:B------:R-:W-:Y:S01]  /*65d0*/  R2UR UR4, R71 ;  /* 0x00000000470472ca */ /* 0x000fe200000e0000 */
[----:B------:R-:W-:Y:S01]  /*65e0*/  BSSY.RECONVERGENT B0, `(.L_x_113) ;  /* 0x0000121000007945 */ /* 0x000fe20003800200 */
[----:B------:R-:W-:Y:S02]  /*65f0*/  ISETP.NE.AND P6, PT, R88, RZ, PT ;  /* 0x000000ff5800720c */ /* 0x000fe40003fc5270 */
[----:B------:R-:W-:Y:S02]  /*6600*/  IADD3 R113, PT, PT, R135, UR44, RZ ;  /* 0x0000002c87717c10 */ /* 0x000fe4000fffe0ff */
[----:B------:R-:W-:Y:S02]  /*6610*/  SHF.L.U32 R112, R150, 0x4, RZ ;  /* 0x0000000496707819 */ /* 0x000fe400000006ff */
[-C--:B------:R-:W-:Y:S02]  /*6620*/  IADD3 R157, PT, PT, R152, R113.reuse, RZ ;  /* 0x00000071989d7210 */ /* 0x080fe40007ffe0ff */
[----:B------:R-:W-:Y:S02]  /*6630*/  IADD3 R156, PT, PT, R151, R113, RZ ;  /* 0x00000071979c7210 */ /* 0x000fe40007ffe0ff */
[----:B------:R-:W-:Y:S01]  /*6640*/  IADD3 R155, PT, PT, R113, R112, RZ ;  /* 0x00000070719b7210 */ /* 0x000fe20007ffe0ff */
[----:B-1----:R-:W3:Y:S01]  /*6650*/  LDTM.x64 R4, tmem[UR4] ;  /* 0x00000004000479ee */ /* 0x002ee20008340000 */
[C---:B------:R-:W-:Y:S02]  /*6660*/  PRMT R73, R80.reuse, 0x8880, RZ ;  /* 0x0000888050497816 */ /* 0x040fe400000000ff */
[----:B------:R-:W-:Y:S02]  /*6670*/  SHF.R.S32.HI R75, RZ, 0x18, R75 ;  /* 0x00000018ff4b7819 */ /* 0x000fe4000001144b */
[----:B------:R-:W-:Y:S02]  /*6680*/  SHF.R.S32.HI R76, RZ, 0x18, R81 ;  /* 0x00000018ff4c7819 */ /* 0x000fe40000011451 */
[----:B------:R-:W-:Y:S02]  /*6690*/  SHF.L.U32 R74, R80, 0x8, RZ ;  /* 0x00000008504a7819 */ /* 0x000fe400000006ff */
[----:B------:R-:W-:Y:S02]  /*66a0*/  SHF.L.U32 R77, R81, 0x8, RZ ;  /* 0x00000008514d7819 */ /* 0x000fe400000006ff */
[----:B------:R-:W-:Y:S02]  /*66b0*/  SHF.R.S32.HI R74, RZ, 0x18, R74 ;  /* 0x00000018ff4a7819 */ /* 0x000fe4000001144a */
[----:B------:R-:W-:Y:S02]  /*66c0*/  SHF.R.S32.HI R77, RZ, 0x18, R77 ;  /* 0x00000018ff4d7819 */ /* 0x000fe4000001144d */
[----:B------:R-:W-:Y:S02]  /*66d0*/  ISETP.NE.AND P0, PT, R154, RZ, PT ;  /* 0x000000ff9a00720c */ /* 0x000fe40003f05270 */
[----:B------:R-:W-:Y:S02]  /*66e0*/  LEA R114, R148, UR44, 0x3 ;  /* 0x0000002c94727c11 */ /* 0x000fe4000f8e18ff */
[----:B------:R-:W-:Y:S01]  /*66f0*/  @P6 SHF.L.U32 R115, R146, 0x1f, RZ ;  /* 0x0000001f92736819 */ /* 0x000fe200000006ff */
[C---:B---3--:R-:W-:Y:S02]  /*6700*/  IMAD R0, R70.reuse, R4, RZ ;  /* 0x0000000446007224 */ /* 0x048fe400078e02ff */
[C---:B------:R-:W-:Y:S02]  /*6710*/  IMAD R2, R70.reuse, R5, RZ ;  /* 0x0000000546027224 */ /* 0x040fe400078e02ff */
[----:B------:R-:W-:Y:S02]  /*6720*/  IMAD R3, R70, R6, RZ ;  /* 0x0000000646037224 */ /* 0x000fe400078e02ff */
[-C--:B------:R-:W-:Y:S01]  /*6730*/  IMAD R0, R73, R72.reuse, R0 ;  /* 0x0000004849007224 */ /* 0x080fe200078e0200 */
[----:B------:R-:W-:Y:S01]  /*6740*/  SHF.R.S32.HI R73, RZ, 0x18, R80 ;  /* 0x00000018ff497819 */ /* 0x000fe20000011450 */
[-C--:B------:R-:W-:Y:S01]  /*6750*/  IMAD R2, R75, R72.reuse, R2 ;  /* 0x000000484b027224 */ /* 0x080fe200078e0202 */
[C---:B------:R-:W-:Y:S01]  /*6760*/  PRMT R75, R81.reuse, 0x8880, RZ ;  /* 0x00008880514b7816 */ /* 0x040fe200000000ff */
[----:B------:R-:W-:Y:S01]  /*6770*/  IMAD R3, R74, R72, R3 ;  /* 0x000000484a037224 */ /* 0x000fe200078e0203 */
[----:B------:R-:W-:Y:S01]  /*6780*/  SHF.L.U32 R74, R81, 0x10, RZ ;  /* 0x00000010514a7819 */ /* 0x000fe200000006ff */
[C---:B------:R-:W-:Y:S02]  /*6790*/  IMAD R7, R70.reuse, R7, RZ ;  /* 0x0000000746077224 */ /* 0x040fe400078e02ff */
[C---:B------:R-:W-:Y:S01]  /*67a0*/  IMAD R4, R70.reuse, R8, RZ ;  /* 0x0000000846047224 */ /* 0x040fe200078e02ff */
[----:B------:R-:W-:Y:S01]  /*67b0*/  SHF.R.S32.HI R74, RZ, 0x18, R74 ;  /* 0x00000018ff4a7819 */ /* 0x000fe2000001144a */
[----:B------:R-:W-:Y:S02]  /*67c0*/  IMAD R5, R70, R9, RZ ;  /* 0x0000000946057224 */ /* 0x000fe400078e02ff */
[-C--:B------:R-:W-:Y:S01]  /*67d0*/  IMAD R7, R73, R72.reuse, R7 ;  /* 0x0000004849077224 */ /* 0x080fe200078e0207 */
[C---:B------:R-:W-:Y:S01]  /*67e0*/  PRMT R73, R82.reuse, 0x8880, RZ ;  /* 0x0000888052497816 */ /* 0x040fe200000000ff */
[----:B------:R-:W-:Y:S01]  /*67f0*/  IMAD R4, R75, R72, R4 ;  /* 0x000000484b047224 */ /* 0x000fe200078e0204 */
[----:B------:R-:W-:Y:S01]  /*6800*/  SHF.L.U32 R75, R82, 0x8, RZ ;  /* 0x00000008524b7819 */ /* 0x000fe200000006ff */
[----:B------:R-:W-:Y:S01]  /*6810*/  IMAD R6, R70, R10, RZ ;  /* 0x0000000a46067224 */ /* 0x000fe200078e02ff */
[----:B------:R-:W-:Y:S01]  /*6820*/  I2IP.S8.S32.SAT R89, R7, R3, RZ ;  /* 0x0000000307597239 */ /* 0x000fe200000014ff */
[----:B------:R-:W-:Y:S01]  /*6830*/  IMAD R5, R74, R72, R5 ;  /* 0x000000484a057224 */ /* 0x000fe200078e0205 */
[----:B------:R-:W-:Y:S01]  /*6840*/  SHF.L.U32 R74, R82, 0x10, RZ ;  /* 0x00000010524a7819 */ /* 0x000fe200000006ff */
[----:B------:R-:W-:Y:S01]  /*6850*/  IMAD R11, R70, R11, RZ ;  /* 0x0000000b460b7224 */ /* 0x000fe200078e02ff */
[----:B------:R-:W-:Y:S01]  /*6860*/  I2IP.S8.S32.SAT R88, R2, R0, R89 ;  /* 0x0000000002587239 */ /* 0x000fe20000001459 */
[C---:B------:R-:W-:Y:S01]  /*6870*/  IMAD R8, R70.reuse, R12, RZ ;  /* 0x0000000c46087224 */ /* 0x040fe200078e02ff */
[----:B------:R-:W-:Y:S01]  /*6880*/  SHF.R.S32.HI R74, RZ, 0x18, R74 ;  /* 0x00000018ff4a7819 */ /* 0x000fe2000001144a */
[-C--:B------:R-:W-:Y:S01]  /*6890*/  IMAD R6, R77, R72.reuse, R6 ;  /* 0x000000484d067224 */ /* 0x080fe200078e0206 */
[----:B------:R-:W-:Y:S01]  /*68a0*/  SHF.R.S32.HI R75, RZ, 0x18, R75 ;  /* 0x00000018ff4b7819 */ /* 0x000fe2000001144b */
[----:B------:R-:W-:Y:S01]  /*68b0*/  IMAD R9, R70, R13, RZ ;  /* 0x0000000d46097224 */ /* 0x000fe200078e02ff */
[----:B------:R-:W-:Y:S01]  /*68c0*/  SHF.L.U32 R77, R83, 0x8, RZ ;  /* 0x00000008534d7819 */ /* 0x000fe200000006ff */
[-C--:B------:R-:W-:Y:S01]  /*68d0*/  IMAD R11, R76, R72.reuse, R11 ;  /* 0x000000484c0b7224 */ /* 0x080fe200078e020b */
[----:B------:R-:W-:Y:S01]  /*68e0*/  SHF.R.S32.HI R76, RZ, 0x18, R83 ;  /* 0x00000018ff4c7819 */ /* 0x000fe20000011453 */
[----:B------:R-:W-:Y:S01]  /*68f0*/  IMAD R8, R73, R72, R8 ;  /* 0x0000004849087224 */ /* 0x000fe200078e0208 */
[----:B------:R-:W-:Y:S01]  /*6900*/  SHF.R.S32.HI R73, RZ, 0x18, R82 ;  /* 0x00000018ff497819 */ /* 0x000fe20000011452 */
[----:B------:R-:W-:Y:S01]  /*6910*/  IMAD R10, R70, R14, RZ ;  /* 0x0000000e460a7224 */ /* 0x000fe200078e02ff */
[----:B------:R-:W-:Y:S01]  /*6920*/  I2IP.S8.S32.SAT R90, R11, R6, RZ ;  /* 0x000000060b5a7239 */ /* 0x000fe200000014ff */
[----:B------:R-:W-:Y:S01]  /*6930*/  IMAD R9, R74, R72, R9 ;  /* 0x000000484a097224 */ /* 0x000fe200078e0209 */
[----:B------:R-:W-:Y:S01]  /*6940*/  SHF.R.S32.HI R77, RZ, 0x18, R77 ;  /* 0x00000018ff4d7819 */ /* 0x000fe2000001144d */
[----:B------:R-:W-:Y:S01]  /*6950*/  IMAD.U32 R74, R83, 0x10000, RZ ;  /* 0x00010000534a7824 */ /* 0x000fe200078e00ff */
[----:B------:R-:W-:Y:S01]  /*6960*/  I2IP.S8.S32.SAT R89, R5, R4, R90 ;  /* 0x0000000405597239 */ /* 0x000fe2000000145a */
[C---:B------:R-:W-:Y:S02]  /*6970*/  IMAD R15, R70.reuse, R15, RZ ;  /* 0x0000000f460f7224 */ /* 0x040fe400078e02ff */
[----:B------:R-:W-:Y:S01]  /*6980*/  IMAD R10, R75, R72, R10 ;  /* 0x000000484b0a7224 */ /* 0x000fe200078e020a */
[----:B------:R-:W-:Y:S01]  /*6990*/  PRMT R75, R83, 0x8880, RZ ;  /* 0x00008880534b7816 */ /* 0x000fe200000000ff */
        /* <DEDUP_REMOVED lines=11> */
[C---:B------:R-:W-:Y:S01]  /*6a50*/  IMAD R19, R70.reuse, R19, RZ ;  /* 0x0000001346137224 */ /* 0x040fe200078e02ff */
[----:B------:R-:W-:Y:S01]  /*6a60*/  I2IP.S8.S32.SAT R90, R9, R8, R90 ;  /* 0x00000008095a7239 */ /* 0x000fe2000000145a */
[C---:B------:R-:W-:Y:S01]  /*6a70*/  IMAD R16, R70.reuse, R20, RZ ;  /* 0x0000001446107224 */ /* 0x040fe200078e02ff */
[----:B------:R-:W-:Y:S01]  /*6a80*/  SHF.R.S32.HI R74, RZ, 0x18, R74 ;  /* 0x00000018ff4a7819 */ /* 0x000fe2000001144a */
[-C--:B------:R-:W-:Y:S01]  /*6a90*/  IMAD R14, R77, R72.reuse, R14 ;  /* 0x000000484d0e7224 */ /* 0x080fe200078e020e */
[----:B------:R-:W-:Y:S01]  /*6aa0*/  SHF.R.S32.HI R75, RZ, 0x18, R75 ;  /* 0x00000018ff4b7819 */ /* 0x000fe2000001144b */
[----:B------:R-:W-:Y:S01]  /*6ab0*/  IMAD R17, R70, R21, RZ ;  /* 0x0000001546117224 */ /* 0x000fe200078e02ff */
[----:B------:R-:W-:Y:S01]  /*6ac0*/  SHF.L.U32 R77, R85, 0x8, RZ ;  /* 0x00000008554d7819 */ /* 0x000fe200000006ff */
[----:B------:R-:W-:Y:S01]  /*6ad0*/  IMAD R19, R76, R72, R19 ;  /* 0x000000484c137224 */ /* 0x000fe200078e0213 */
[----:B------:R-:W-:Y:S01]  /*6ae0*/  SHF.R.S32.HI R76, RZ, 0x18, R85 ;  /* 0x00000018ff4c7819 */ /* 0x000fe20000011455 */
[----:B------:R-:W-:Y:S01]  /*6af0*/  IMAD R18, R70, R22, RZ ;  /* 0x0000001646127224 */ /* 0x000fe200078e02ff */
[----:B------:R-:W-:Y:S01]  /*6b00*/  SHF.R.S32.HI R77, RZ, 0x18, R77 ;  /* 0x00000018ff4d7819 */ /* 0x000fe2000001144d */
[----:B------:R-:W-:Y:S01]  /*6b10*/  IMAD R16, R73, R72, R16 ;  /* 0x0000004849107224 */ /* 0x000fe200078e0210 */
[----:B------:R-:W-:Y:S01]  /*6b20*/  I2IP.S8.S32.SAT R91, R19, R14, RZ ;  /* 0x0000000e135b7239 */ /* 0x000fe200000014ff */
[-C--:B------:R-:W-:Y:S01]  /*6b30*/  IMAD R17, R74, R72.reuse, R17 ;  /* 0x000000484a117224 */ /* 0x080fe200078e0211 */
[----:B------:R-:W-:Y:S01]  /*6b40*/  SHF.L.U32 R74, R85, 0x10, RZ ;  /* 0x00000010554a7819 */ /* 0x000fe200000006ff */
[C---:B------:R-:W-:Y:S01]  /*6b50*/  IMAD R23, R70.reuse, R23, RZ ;  /* 0x0000001746177224 */ /* 0x040fe200078e02ff */
[----:B------:R-:W-:Y:S01]  /*6b60*/  SHF.R.S32.HI R73, RZ, 0x18, R84 ;  /* 0x00000018ff497819 */ /* 0x000fe20000011454 */
[----:B------:R-:W-:Y:S01]  /*6b70*/  IMAD R18, R75, R72, R18 ;  /* 0x000000484b127224 */ /* 0x000fe200078e0212 */
[----:B------:R-:W-:Y:S01]  /*6b80*/  PRMT R75, R85, 0x8880, RZ ;  /* 0x00008880554b7816 */ /* 0x000fe200000000ff */
[C---:B------:R-:W-:Y:S01]  /*6b90*/  IMAD R20, R70.reuse, R24, RZ ;  /* 0x0000001846147224 */ /* 0x040fe200078e02ff */
[----:B------:R-:W-:Y:S01]  /*6ba0*/  SHF.R.S32.HI R74, RZ, 0x18, R74 ;  /* 0x00000018ff4a7819 */ /* 0x000fe2000001144a */
[----:B------:R-:W-:Y:S01]  /*6bb0*/  IMAD R21, R70, R25, RZ ;  /* 0x0000001946157224 */ /* 0x000fe200078e02ff */
[----:B------:R-:W-:Y:S01]  /*6bc0*/  I2IP.S8.S32.SAT R91, R13, R12, R91 ;  /* 0x0000000c0d5b7239 */ /* 0x000fe2000000145b */
[-C--:B------:R-:W-:Y:S01]  /*6bd0*/  IMAD R23, R73, R72.reuse, R23 ;  /* 0x0000004849177224 */ /* 0x080fe200078e0217 */
[C---:B------:R-:W-:Y:S01]  /*6be0*/  PRMT R73, R86.reuse, 0x8880, RZ ;  /* 0x0000888056497816 */ /* 0x040fe200000000ff */
[-C--:B------:R-:W-:Y:S01]  /*6bf0*/  IMAD R20, R75, R72.reuse, R20 ;  /* 0x000000484b147224 */ /* 0x080fe200078e0214 */
[----:B------:R-:W-:Y:S01]  /*6c00*/  SHF.L.U32 R75, R86, 0x8, RZ ;  /* 0x00000008564b7819 */ /* 0x000fe200000006ff */
[----:B------:R-:W-:Y:S01]  /*6c10*/  IMAD R21, R74, R72, R21 ;  /* 0x000000484a157224 */ /* 0x000fe200078e0215 */
[----:B------:R1:W-:Y:S01]  /*6c20*/  STS.128 [R135+UR44+0x4200], R88 ;  /* 0x0042005887007988 */ /* 0x0003e20008000c2c */
[----:B------:R-:W-:Y:S01]  /*6c30*/  IMAD R22, R70, R26, RZ ;  /* 0x0000001a46167224 */ /* 0x000fe200078e02ff */
[----:B------:R-:W-:Y:S01]  /*6c40*/  I2IP.S8.S32.SAT R100, R23, R18, RZ ;  /* 0x0000001217647239 */ /* 0x000fe200000014ff */
[----:B------:R-:W-:Y:S01]  /*6c50*/  IMAD.U32 R74, R86, 0x10000, RZ ;  /* 0x00010000564a7824 */ /* 0x000fe200078e00ff */
[----:B------:R-:W-:Y:S01]  /*6c60*/  SHF.R.S32.HI R75, RZ, 0x18, R75 ;  /* 0x00000018ff4b7819 */ /* 0x000fe2000001144b */
[C---:B------:R-:W-:Y:S01]  /*6c70*/  IMAD R27, R70.reuse, R27, RZ ;  /* 0x0000001b461b7224 */ /* 0x040fe200078e02ff */
[----:B------:R-:W-:Y:S01]  /*6c80*/  I2IP.S8.S32.SAT R100, R17, R16, R100 ;  /* 0x0000001011647239 */ /* 0x000fe20000001464 */
[C---:B------:R-:W-:Y:S01]  /*6c90*/  IMAD R24, R70.reuse, R28, RZ ;  /* 0x0000001c46187224 */ /* 0x040fe200078e02ff */
[----:B------:R-:W-:Y:S01]  /*6ca0*/  SHF.R.S32.HI R74, RZ, 0x18, R74 ;  /* 0x00000018ff4a7819 */ /* 0x000fe2000001144a */
[-C--:B------:R-:W-:Y:S01]  /*6cb0*/  IMAD R22, R77, R72.reuse, R22 ;  /* 0x000000484d167224 */ /* 0x080fe200078e0216 */
[----:B------:R-:W-:Y:S01]  /*6cc0*/  SHF.L.U32 R77, R87, 0x8, RZ ;  /* 0x00000008574d7819 */ /* 0x000fe200000006ff */
[----:B------:R-:W-:Y:S02]  /*6cd0*/  IMAD R25, R70, R29, RZ ;  /* 0x0000001d46197224 */ /* 0x000fe400078e02ff */
        /* <DEDUP_REMOVED lines=33> */
[----:B------:R-:W-:Y:S01]  /*6ef0*/  PRMT R76, R93, 0x8880, RZ ;  /* 0x000088805d4c7816 */ /* 0x000fe200000000ff */
[C---:B------:R-:W-:Y:S02]  /*6f00*/  IMAD R34, R70.reuse, R38, RZ ;  /* 0x0000002646227224 */ /* 0x040fe400078e02ff */
[----:B------:R-:W-:Y:S01]  /*6f10*/  IMAD R32, R73, R72, R32 ;  /* 0x0000004849207224 */ /* 0x000fe200078e0220 */
[----:B------:R-:W-:Y:S01]  /*6f20*/  SHF.R.S32.HI R73, RZ, 0x18, R92 ;  /* 0x00000018ff497819 */ /* 0x000fe2000001145c */
[----:B------:R-:W-:Y:S01]  /*6f30*/  IMAD R39, R70, R39, RZ ;  /* 0x0000002746277224 */ /* 0x000fe200078e02ff */
[----:B------:R-:W-:Y:S01]  /*6f40*/  I2IP.S8.S32.SAT R103, R35, R30, RZ ;  /* 0x0000001e23677239 */ /* 0x000fe200000014ff */
[-C--:B------:R-:W-:Y:S02]  /*6f50*/  IMAD R33, R74, R72.reuse, R33 ;  /* 0x000000484a217224 */ /* 0x080fe400078e0221 */
[----:B------:R-:W-:Y:S01]  /*6f60*/  IMAD R34, R75, R72, R34 ;  /* 0x000000484b227224 */ /* 0x000fe200078e0222 */
[----:B------:R-:W-:Y:S01]  /*6f70*/  I2IP.S8.S32.SAT R103, R29, R28, R103 ;  /* 0x0000001c1d677239 */ /* 0x000fe20000001467 */
[C---:B------:R-:W-:Y:S01]  /*6f80*/  IMAD.U32 R74, R93.reuse, 0x10000, RZ ;  /* 0x000100005d4a7824 */ /* 0x040fe200078e00ff */
[----:B------:R-:W-:Y:S01]  /*6f90*/  SHF.L.U32 R75, R93, 0x8, RZ ;  /* 0x000000085d4b7819 */ /* 0x000fe200000006ff */
[----:B------:R-:W-:Y:S01]  /*6fa0*/  IMAD R39, R73, R72, R39 ;  /* 0x0000004849277224 */ /* 0x000fe200078e0227 */
[----:B------:R-:W-:Y:S01]  /*6fb0*/  MOV R73, R76 ;  /* 0x0000004c00497202 */ /* 0x000fe20000000f00 */
[C---:B------:R-:W-:Y:S01]  /*6fc0*/  IMAD R36, R70.reuse, R40, RZ ;  /* 0x0000002846247224 */ /* 0x040fe200078e02ff */
[----:B------:R-:W-:Y:S01]  /*6fd0*/  SHF.R.S32.HI R74, RZ, 0x18, R74 ;  /* 0x00000018ff4a7819 */ /* 0x000fe2000001144a */
[C---:B------:R-:W-:Y:S01]  /*6fe0*/  IMAD R37, R70.reuse, R41, RZ ;  /* 0x0000002946257224 */ /* 0x040fe200078e02ff */
[----:B------:R-:W-:Y:S01]  /*6ff0*/  SHF.R.S32.HI R75, RZ, 0x18, R75 ;  /* 0x00000018ff4b7819 */ /* 0x000fe2000001144b */
[----:B------:R-:W-:Y:S01]  /*7000*/  IMAD R38, R70, R42, RZ ;  /* 0x0000002a46267224 */ /* 0x000fe200078e02ff */
[----:B------:R1:W-:Y:S01]  /*7010*/  STS.128 [R157+0x4200], R100 ;  /* 0x004200649d007388 */ /* 0x0003e20000000c00 */
[----:B------:R-:W-:Y:S01]  /*7020*/  IMAD R36, R73, R72, R36 ;  /* 0x0000004849247224 */ /* 0x000fe200078e0224 */
[----:B------:R-:W-:Y:S01]  /*7030*/  I2IP.S8.S32.SAT R104, R39, R34, RZ ;  /* 0x0000002227687239 */ /* 0x000fe200000014ff */
[-C--:B------:R-:W-:Y:S01]  /*7040*/  IMAD R37, R74, R72.reuse, R37 ;  /* 0x000000484a257224 */ /* 0x080fe200078e0225 */
[----:B------:R-:W-:Y:S01]  /*7050*/  SHF.R.S32.HI R76, RZ, 0x18, R93 ;  /* 0x00000018ff4c7819 */ /* 0x000fe2000001145d */
[----:B------:R-:W-:Y:S01]  /*7060*/  IMAD R43, R70, R43, RZ ;  /* 0x0000002b462b7224 */ /* 0x000fe200078e02ff */
[C---:B------:R-:W-:Y:S01]  /*7070*/  SHF.L.U32 R74, R94.reuse, 0x10, RZ ;  /* 0x000000105e4a7819 */ /* 0x040fe200000006ff */
[----:B------:R-:W-:Y:S01]  /*7080*/  IMAD R38, R75, R72, R38 ;  /* 0x000000484b267224 */ /* 0x000fe200078e0226 */
[----:B------:R-:W-:Y:S01]  /*7090*/  PRMT R73, R94, 0x8880, RZ ;  /* 0x000088805e497816 */ /* 0x000fe200000000ff */
[----:B------:R-:W-:Y:S01]  /*70a0*/  IMAD R40, R70, R44, RZ ;  /* 0x0000002c46287224 */ /* 0x000fe200078e02ff */
[----:B------:R-:W-:Y:S01]  /*70b0*/  SHF.L.U32 R75, R94, 0x8, RZ ;  /* 0x000000085e4b7819 */ /* 0x000fe200000006ff */
[----:B------:R-:W-:Y:S01]  /*70c0*/  IMAD R41, R70, R45, RZ ;  /* 0x0000002d46297224 */ /* 0x000fe200078e02ff */
[----:B------:R-:W-:Y:S01]  /*70d0*/  SHF.R.S32.HI R74, RZ, 0x18, R74 ;  /* 0x00000018ff4a7819 */ /* 0x000fe2000001144a */
[----:B------:R-:W-:Y:S01]  /*70e0*/  IMAD R43, R76, R72, R43 ;  /* 0x000000484c2b7224 */ /* 0x000fe200078e022b */
[----:B------:R-:W-:Y:S01]  /*70f0*/  SHF.R.S32.HI R75, RZ, 0x18, R75 ;  /* 0x00000018ff4b7819 */ /* 0x000fe2000001144b */
[C---:B------:R-:W-:Y:S01]  /*7100*/  IMAD R42, R70.reuse, R46, RZ ;  /* 0x0000002e462a7224 */ /* 0x040fe200078e02ff */
[----:B------:R-:W-:Y:S01]  /*7110*/  I2IP.S8.S32.SAT R104, R33, R32, R104 ;  /* 0x0000002021687239 */ /* 0x000fe20000001468 */
[----:B------:R-:W-:Y:S01]  /*7120*/  IMAD R40, R73, R72, R40 ;  /* 0x0000004849287224 */ /* 0x000fe200078e0228 */
[----:B------:R-:W-:Y:S01]  /*7130*/  SHF.R.S32.HI R76, RZ, 0x18, R94 ;  /* 0x00000018ff4c7819 */ /* 0x000fe2000001145e */
[----:B------:R-:W-:Y:S01]  /*7140*/  IMAD R47, R70, R47, RZ ;  /* 0x0000002f462f7224 */ /* 0x000fe200078e02ff */
[----:B------:R-:W-:Y:S01]  /*7150*/  I2IP.S8.S32.SAT R105, R43, R38, RZ ;  /* 0x000000262b697239 */ /* 0x000fe200000014ff */
[-C--:B------:R-:W-:Y:S01]  /*7160*/  IMAD R41, R74, R72.reuse, R41 ;  /* 0x000000484a297224 */ /* 0x080fe200078e0229 */
[----:B------:R-:W-:Y:S01]  /*7170*/  PRMT R73, R95, 0x8880, RZ ;  /* 0x000088805f497816 */ /* 0x000fe200000000ff */
[-C--:B------:R-:W-:Y:S01]  /*7180*/  IMAD R42, R75, R72.reuse, R42 ;  /* 0x000000484b2a7224 */ /* 0x080fe200078e022a */
[----:B------:R-:W-:Y:S01]  /*7190*/  SHF.L.U32 R74, R95, 0x10, RZ ;  /* 0x000000105f4a7819 */ /* 0x000fe200000006ff */
[----:B------:R-:W-:Y:S01]  /*71a0*/  IMAD R47, R76, R72, R47 ;  /* 0x000000484c2f7224 */ /* 0x000fe200078e022f */
[----:B------:R-:W-:Y:S01]  /*71b0*/  I2IP.S8.S32.SAT R105, R37, R36, R105 ;  /* 0x0000002425697239 */ /* 0x000fe20000001469 */
[C---:B------:R-:W-:Y:S01]  /*71c0*/  IMAD R44, R70.reuse, R48, RZ ;  /* 0x00000030462c7224 */ /* 0x040fe200078e02ff */
[----:B------:R-:W-:Y:S01]  /*71d0*/  SHF.R.S32.HI R74, RZ, 0x18, R74 ;  /* 0x00000018ff4a7819 */ /* 0x000fe2000001144a */
[----:B------:R-:W-:Y:S01]  /*71e0*/  IMAD.SHL.U32 R76, R95, 0x100, RZ ;  /* 0x000001005f4c7824 */ /* 0x000fe200078e00ff */
[----:B------:R-:W-:Y:S01]  /*71f0*/  I2IP.S8.S32.SAT R106, R47, R42, RZ ;  /* 0x0000002a2f6a7239 */ /* 0x000fe200000014ff */
[----:B------:R-:W-:Y:S01]  /*7200*/  IMAD R45, R70, R49, RZ ;  /* 0x00000031462d7224 */ /* 0x000fe200078e02ff */
[----:B------:R-:W-:Y:S01]  /*7210*/  PRMT R75, R96, 0x8880, RZ ;  /* 0x00008880604b7816 */ /* 0x000fe200000000ff */
[----:B------:R-:W-:Y:S01]  /*7220*/  IMAD R44, R73, R72, R44 ;  /* 0x00000048492c7224 */ /* 0x000fe200078e022c */
[----:B------:R-:W-:Y:S01]  /*7230*/  SHF.R.S32.HI R73, RZ, 0x18, R76 ;  /* 0x00000018ff497819 */ /* 0x000fe2000001144c */
[----:B------:R-:W-:Y:S01]  /*7240*/  IMAD R46, R70, R50, RZ ;  /* 0x00000032462e7224 */ /* 0x000fe200078e02ff */
[----:B------:R-:W-:Y:S01]  /*7250*/  I2IP.S8.S32.SAT R106, R41, R40, R106 ;  /* 0x00000028296a7239 */ /* 0x000fe2000000146a */
[----:B------:R-:W-:Y:S01]  /*7260*/  IMAD R45, R74, R72, R45 ;  /* 0x000000484a2d7224 */ /* 0x000fe200078e022d */
[----:B------:R-:W-:Y:S01]  /*7270*/  SHF.R.S32.HI R74, RZ, 0x18, R95 ;  /* 0x00000018ff4a7819 */ /* 0x000fe2000001145f */
[----:B------:R-:W-:Y:S01]  /*7280*/  IMAD R51, R70, R51, RZ ;  /* 0x0000003346337224 */ /* 0x000fe200078e02ff */
[----:B------:R-:W-:Y:S01]  /*7290*/  SHF.L.U32 R76, R96, 0x8, RZ ;  /* 0x00000008604c7819 */ /* 0x000fe200000006ff */
[----:B------:R-:W-:Y:S02]  /*72a0*/  IMAD R48, R70, R52, RZ ;  /* 0x0000003446307224 */ /* 0x000fe400078e02ff */
[-C--:B------:R-:W-:Y:S01]  /*72b0*/  IMAD R46, R73, R72.reuse, R46 ;  /* 0x00000048492e7224 */ /* 0x080fe200078e022e */
[----:B------:R-:W-:Y:S01]  /*72c0*/  SHF.R.S32.HI R73, RZ, 0x18, R77 ;  /* 0x00000018ff497819 */ /* 0x000fe2000001144d */
[-C--:B------:R-:W-:Y:S01]  /*72d0*/  IMAD R51, R74, R72.reuse, R51 ;  /* 0x000000484a337224 */ /* 0x080fe200078e0233 */
[----:B------:R-:W-:Y:S01]  /*72e0*/  SHF.R.S32.HI R74, RZ, 0x18, R96 ;  /* 0x00000018ff4a7819 */ /* 0x000fe20000011460 */
[----:B------:R-:W-:Y:S01]  /*72f0*/  IMAD R49, R70, R53, RZ ;  /* 0x0000003546317224 */ /* 0x000fe200078e02ff */
[----:B------:R-:W-:Y:S01]  /*7300*/  SHF.L.U32 R77, R98, 0x8, RZ ;  /* 0x00000008624d7819 */ /* 0x000fe200000006ff */
[----:B------:R-:W-:Y:S01]  /*7310*/  IMAD R48, R75, R72, R48 ;  /* 0x000000484b307224 */ /* 0x000fe200078e0230 */
[----:B------:R-:W-:Y:S01]  /*7320*/  SHF.R.S32.HI R75, RZ, 0x18, R76 ;  /* 0x00000018ff4b7819 */ /* 0x000fe2000001144c */
[C---:B------:R-:W-:Y:S01]  /*7330*/  IMAD R50, R70.reuse, R54, RZ ;  /* 0x0000003646327224 */ /* 0x040fe200078e02ff */
[----:B------:R-:W-:Y:S01]  /*7340*/  I2IP.S8.S32.SAT R107, R51, R46, RZ ;  /* 0x0000002e336b7239 */ /* 0x000fe200000014ff */
[C---:B------:R-:W-:Y:S01]  /*7350*/  IMAD R55, R70.reuse, R55, RZ ;  /* 0x0000003746377224 */ /* 0x040fe200078e02ff */
[----:B------:R-:W-:Y:S01]  /*7360*/  SHF.L.U32 R76, R97, 0x10, RZ ;  /* 0x00000010614c7819 */ /* 0x000fe200000006ff */
[----:B------:R-:W-:Y:S01]  /*7370*/  IMAD R49, R73, R72, R49 ;  /* 0x0000004849317224 */ /* 0x000fe200078e0231 */
[----:B------:R-:W-:Y:S01]  /*7380*/  PRMT R73, R97, 0x8880, RZ ;  /* 0x0000888061497816 */ /* 0x000fe200000000ff */
[----:B------:R-:W-:Y:S01]  /*7390*/  IMAD R52, R70, R56, RZ ;  /* 0x0000003846347224 */ /* 0x000fe200078e02ff */
[----:B------:R-:W-:Y:S01]  /*73a0*/  I2IP.S8.S32.SAT R107, R45, R44, R107 ;  /* 0x0000002c2d6b7239 */ /* 0x000fe2000000146b */
[-C--:B------:R-:W-:Y:S01]  /*73b0*/  IMAD R50, R75, R72.reuse, R50 ;  /* 0x000000484b327224 */ /* 0x080fe200078e0232 */
[----:B------:R-:W-:Y:S01]  /*73c0*/  PRMT R75, R98, 0x8880, RZ ;  /* 0x00008880624b7816 */ /* 0x000fe200000000ff */
[-C--:B------:R-:W-:Y:S01]  /*73d0*/  IMAD R55, R74, R72.reuse, R55 ;  /* 0x000000484a377224 */ /* 0x080fe200078e0237 */
[----:B------:R-:W-:Y:S01]  /*73e0*/  SHF.R.S32.HI R74, RZ, 0x18, R76 ;  /* 0x00000018ff4a7819 */ /* 0x000fe2000001144c */
[----:B------:R-:W-:Y:S01]  /*73f0*/  IMAD R52, R73, R72, R52 ;  /* 0x0000004849347224 */ /* 0x000fe200078e0234 */
[----:B------:R-:W-:Y:S01]  /*7400*/  SHF.L.U32 R73, R97, 0x8, RZ ;  /* 0x0000000861497819 */ /* 0x000fe200000006ff */
[C---:B------:R-:W-:Y:S01]  /*7410*/  IMAD R53, R70.reuse, R57, RZ ;  /* 0x0000003946357224 */ /* 0x040fe200078e02ff */
[----:B------:R1:W-:Y:S01]  /*7420*/  STS.128 [R156+0x4200], R104 ;  /* 0x004200689c007388 */ /* 0x0003e20000000c00 */
[----:B------:R-:W-:Y:S01]  /*7430*/  IMAD R54, R70, R58, RZ ;  /* 0x0000003a46367224 */ /* 0x000fe200078e02ff */
[----:B------:R-:W-:Y:S01]  /*7440*/  SHF.R.S32.HI R73, RZ, 0x18, R73 ;  /* 0x00000018ff497819 */ /* 0x000fe20000011449 */
[----:B------:R-:W-:Y:S01]  /*7450*/  IMAD R53, R74, R72, R53 ;  /* 0x000000484a357224 */ /* 0x000fe200078e0235 */
[----:B------:R-:W-:Y:S01]  /*7460*/  SHF.L.U32 R76, R98, 0x10, RZ ;  /* 0x00000010624c7819 */ /* 0x000fe200000006ff */
[C---:B------:R-:W-:Y:S01]  /*7470*/  IMAD R59, R70.reuse, R59, RZ ;  /* 0x0000003b463b7224 */ /* 0x040fe200078e02ff */
[----:B------:R-:W-:Y:S01]  /*7480*/  SHF.R.S32.HI R74, RZ, 0x18, R97 ;  /* 0x00000018ff4a7819 */ /* 0x000fe20000011461 */
[C---:B------:R-:W-:Y:S01]  /*7490*/  IMAD R56, R70.reuse, R60, RZ ;  /* 0x0000003c46387224 */ /* 0x040fe200078e02ff */
[----:B------:R-:W-:Y:S01]  /*74a0*/  I2IP.S8.S32.SAT R108, R55, R50, RZ ;  /* 0x00000032376c7239 */ /* 0x000fe200000014ff */
[----:B------:R-:W-:Y:S01]  /*74b0*/  IMAD R54, R73, R72, R54 ;  /* 0x0000004849367224 */ /* 0x000fe200078e0236 */
[----:B------:R-:W-:Y:S01]  /*74c0*/  SHF.R.S32.HI R76, RZ, 0x18, R76 ;  /* 0x00000018ff4c7819 */ /* 0x000fe2000001144c */
[----:B------:R-:W-:Y:S01]  /*74d0*/  IMAD R57, R70, R61, RZ ;  /* 0x0000003d46397224 */ /* 0x000fe200078e02ff */
[----:B------:R-:W-:Y:S01]  /*74e0*/  I2IP.S8.S32.SAT R108, R49, R48, R108 ;  /* 0x00000030316c7239 */ /* 0x000fe2000000146c */
[----:B------:R-:W-:Y:S01]  /*74f0*/  IMAD R59, R74, R72, R59 ;  /* 0x000000484a3b7224 */ /* 0x000fe200078e023b */
[----:B------:R-:W-:Y:S01]  /*7500*/  SHF.R.S32.HI R77, RZ, 0x18, R77 ;  /* 0x00000018ff4d7819 */ /* 0x000fe2000001144d */
[----:B------:R-:W-:Y:S01]  /*7510*/  IMAD R58, R70, R62, RZ ;  /* 0x0000003e463a7224 */ /* 0x000fe200078e02ff */
[----:B------:R-:W-:Y:S01]  /*7520*/  SHF.R.S32.HI R73, RZ, 0x18, R98 ;  /* 0x00000018ff497819 */ /* 0x000fe20000011462 */
[----:B------:R-:W-:Y:S01]  /*7530*/  IMAD R56, R75, R72, R56 ;  /* 0x000000484b387224 */ /* 0x000fe200078e0238 */
[----:B------:R-:W-:Y:S01]  /*7540*/  I2IP.S8.S32.SAT R109, R59, R54, RZ ;  /* 0x000000363b6d7239 */ /* 0x000fe200000014ff */
[----:B------:R-:W-:Y:S01]  /*7550*/  IMAD R57, R76, R72, R57 ;  /* 0x000000484c397224 */ /* 0x000fe200078e0239 */
[C---:B------:R-:W-:Y:S01]  /*7560*/  PRMT R75, R99.reuse, 0x8880, RZ ;  /* 0x00008880634b7816 */ /* 0x040fe200000000ff */
[----:B------:R-:W-:Y:S01]  /*7570*/  IMAD.U32 R74, R99, 0x10000, RZ ;  /* 0x00010000634a7824 */ /* 0x000fe200078e00ff */
[----:B------:R-:W-:Y:S01]  /*7580*/  I2IP.S8.S32.SAT R109, R53, R52, R109 ;  /* 0x00000034356d7239 */ /* 0x000fe2000000146d */
[C---:B------:R-:W-:Y:S01]  /*7590*/  IMAD R63, R70.reuse, R63, RZ ;  /* 0x0000003f463f7224 */ /* 0x040fe200078e02ff */
[----:B------:R-:W-:Y:S01]  /*75a0*/  SHF.R.S32.HI R76, RZ, 0x18, R99 ;  /* 0x00000018ff4c7819 */ /* 0x000fe20000011463 */
[----:B------:R-:W-:Y:S01]  /*75b0*/  IMAD R58, R77, R72, R58 ;  /* 0x000000484d3a7224 */ /* 0x000fe200078e023a */
[----:B------:R-:W-:Y:S01]  /*75c0*/  SHF.L.U32 R77, R99, 0x8, RZ ;  /* 0x00000008634d7819 */ /* 0x000fe200000006ff */
[C---:B------:R-:W-:Y:S01]  /*75d0*/  IMAD R60, R70.reuse, R64, RZ ;  /* 0x00000040463c7224 */ /* 0x040fe200078e02ff */
[----:B------:R-:W-:Y:S01]  /*75e0*/  SHF.R.S32.HI R74, RZ, 0x18, R74 ;  /* 0x00000018ff4a7819 */ /* 0x000fe2000001144a */
[C---:B------:R-:W-:Y:S01]  /*75f0*/  IMAD R61, R70.reuse, R65, RZ ;  /* 0x00000041463d7224 */ /* 0x040fe200078e02ff */
[----:B------:R-:W-:Y:S01]  /*7600*/  SHF.R.S32.HI R77, RZ, 0x18, R77 ;  /* 0x00000018ff4d7819 */ /* 0x000fe2000001144d */
[-C--:B------:R-:W-:Y:S02]  /*7610*/  IMAD R63, R73, R72.reuse, R63 ;  /* 0x00000048493f7224 */ /* 0x080fe400078e023f */
[----:B------:R-:W-:Y:S02]  /*7620*/  IMAD R60, R75, R72, R60 ;  /* 0x000000484b3c7224 */ /* 0x000fe400078e023c */
[----:B------:R-:W-:Y:S01]  /*7630*/  IMAD R62, R70, R66, RZ ;  /* 0x00000042463e7224 */ /* 0x000fe200078e02ff */
[----:B------:R-:W-:Y:S01]  /*7640*/  I2IP.S8.S32.SAT R110, R63, R58, RZ ;  /* 0x0000003a3f6e7239 */ /* 0x000fe200000014ff */
[----:B------:R-:W-:Y:S02]  /*7650*/  IMAD R61, R74, R72, R61 ;  /* 0x000000484a3d7224 */ /* 0x000fe400078e023d */
[----:B------:R-:W-:Y:S01]  /*7660*/  IMAD R67, R70, R67, RZ ;  /* 0x0000004346437224 */ /* 0x000fe200078e02ff */
[----:B------:R-:W-:Y:S01]  /*7670*/  I2IP.S8.S32.SAT R110, R57, R56, R110 ;  /* 0x00000038396e7239 */ /* 0x000fe2000000146e */
[-C--:B------:R-:W-:Y:S02]  /*7680*/  IMAD R62, R77, R72.reuse, R62 ;  /* 0x000000484d3e7224 */ /* 0x080fe400078e023e */
[----:B------:R-:W-:Y:S05]  /*7690*/  IMAD R67, R76, R72, R67 ;  /* 0x000000484c437224 */ /* 0x000fea00078e0243 */
[----:B------:R-:W-:Y:S04]  /*76a0*/  I2IP.S8.S32.SAT R111, R67, R62, RZ ;  /* 0x0000003e436f7239 */ /* 0x000fe800000014ff */
[----:B------:R-:W-:Y:S05]  /*76b0*/  I2IP.S8.S32.SAT R111, R61, R60, R111 ;  /* 0x0000003c3d6f7239 */ /* 0x000fea000000146f */
[----:B------:R1:W-:Y:S01]  /*76c0*/  STS.128 [R155+0x4200], R108 ;  /* 0x0042006c9b007388 */ /* 0x0003e20000000c00 */
[----:B------:R-:W-:Y:S01]  /*76d0*/  @!PT LDS RZ, [RZ] ;  /* 0x00000000fffff984 */ /* 0x000fe20000000800 */
[----:B------:R-:W-:Y:S01]  /*76e0*/  @!PT LDS RZ, [RZ] ;  /* 0x00000000fffff984 */ /* 0x000fe20000000800 */
[----:B------:R-:W-:Y:S01]  /*76f0*/  @!PT LDS RZ, [RZ] ;  /* 0x00000000fffff984 */ /* 0x000fe20000000800 */
[----:B------:R-:W-:Y:S01]  /*7700*/  @!PT LDS RZ, [RZ] ;  /* 0x00000000fffff984 */ /* 0x000fe20000000800 */
[----:B------:R2:W-:Y:S07]  /*7710*/  MEMBAR.ALL.CTA ;  /* 0x0000000000007992 */ /* 0x0005ee0000008000 */
[----:B--2---:R-:W2:Y:S02]  /*7720*/  FENCE.VIEW.ASYNC.S ;  /* 0x00000000000073c6 */ /* 0x004ea40000000000 */
[----:B--2---:R-:W-:Y:S06]  /*7730*/  BAR.SYNC.DEFER_BLOCKING 0x1, 0x80 ;  /* 0x0042000000007b1d */ /* 0x004fec0000010000 */
[----:B------:R-:W-:Y:S05]  /*7740*/  @P0 BRA `(.L_x_114) ;  /* 0x0000000000280947 */ /* 0x000fea0003800000 */
[----:B------:R-:W2:Y:S01]  /*7750*/  LDCU.64 UR6, c[0x0][0x348] ;  /* 0x00006900ff0677ac */ /* 0x000ea20008000a00 */
[----:B------:R-:W-:Y:S01]  /*7760*/  UIADD3 UR4, UPT, UPT, UR44, 0x4200, URZ ;  /* 0x000042002c047890 */ /* 0x000fe2000fffe0ff */
[----:B------:R-:W-:Y:S05]  /*7770*/  UMOV UR51, UR36 ;  /* 0x0000002400337c82 */ /* 0x000fea0008000000 */
[----:B------:R-:W-:Y:S04]  /*7780*/  MOV R153, UR4 ;  /* 0x0000000400997c02 */ /* 0x000fe80008000f00 */
[----:B------:R-:W-:Y:S01]  /*7790*/  R2UR UR48, R153 ;  /* 0x00000000993072ca */ /* 0x000fe200000e0000 */
[----:B--2---:R-:W-:Y:S04]  /*77a0*/  UIADD3 UR4, UP0, UPT, UR6, 0x680, URZ ;  /* 0x0000068006047890 */ /* 0x004fe8000ff1e0ff */
[----:B------:R-:W-:Y:S09]  /*77b0*/  UIADD3.X UR5, UPT, UPT, URZ, UR7, URZ, UP0, !UPT ;  /* 0x00000007ff057290 */ /* 0x000ff200087fe4ff */
[----:B------:R2:W-:Y:S01]  /*77c0*/  UTMASTG.3D [UR48], [UR4] ;  /* 0x00000030040073b5 */ /* 0x0005e20008010000 */
[----:B------:R0:W-:Y:S01]  /*77d0*/  UTMACMDFLUSH ;  /* 0x00000000000079b7 */ /* 0x0001e20000000000 */
[----:B--2---:R-:W-:Y:S04]  /*77e0*/  DEPBAR.LE SB0, 0x1 ;  /* 0x000080400000791a */ /* 0x004fe80000000000 */
.L_x_114:
[----:B------:R-:W-:Y:S05]  /*77f0*/  BSYNC.RECONVERGENT B0 ;  /* 0x0000000000007941 */ /* 0x000fea0003800200 */
.L_x_113:
[----:B------:R-:W-:Y:S06]  /*7800*/  BAR.SYNC.DEFER_BLOCKING 0x1, 0x80 ;  /* 0x0042000000007b1d */ /* 0x000fec0000010000 */
[----:B------:R-:W2:Y:S01]  /*7810*/  @P6 SYNCS.PHASECHK.TRANS64.TRYWAIT P0, [R114+URZ+0x50], R115 ;  /* 0x00005073720065a7 */ /* 0x000ea200080011ff */
[----:B------:R-:W-:Y:S01]  /*7820*/  BSSY B1, `(.L_x_115) ;  /* 0x0000023000017945 */ /* 0x000fe20003800000 */
[----:B--2---:R-:W-:Y:S03]  /*7830*/  @P6 SEL R78, RZ, 0x1, !P0 ;  /* 0x00000001ff4e6807 */ /* 0x004fe60004000000 */
[----:B------:R-:W-:Y:S05]  /*7840*/  @!P6 BRA `(.L_x_116) ;  /* 0x000000000080e947 */ /* 0x000fea0003800000 */
[----:B------:R-:W-:Y:S01]  /*7850*/  ISETP.NE.AND P1, PT, R79, RZ, PT ;  /* 0x000000ff4f00720c */ /* 0x000fe20003f25270 */
[----:B------:R-:W-:Y:S01]  /*7860*/  BSSY B0, `(.L_x_117) ;  /* 0x000000a000007945 */ /* 0x000fe20003800000 */
[----:B------:R-:W-:Y:S11]  /*7870*/  ISETP.NE.AND P0, PT, R78, RZ, PT ;  /* 0x000000ff4e00720c */ /* 0x000ff60003f05270 */
[----:B------:R-:W-:Y:S04]  /*7880*/  @P1 IMAD R113, R148, 0x2000, R113 ;  /* 0x0000200094711824 */ /* 0x000fe800078e0271 */
[--C-:B------:R-:W-:Y:S01]  /*7890*/  @P1 IMAD.IADD R112, R112, 0x1, R113.reuse ;  /* 0x0000000170701824 */ /* 0x100fe200078e0271 */
[----:B------:R-:W-:Y:S01]  /*78a0*/  @P1 IADD3 R2, PT, PT, R152, R113, RZ ;  /* 0x0000007198021210 */ /* 0x000fe20007ffe0ff */
[----:B------:R-:W-:Y:S01]  /*78b0*/  @P1 IMAD.IADD R0, R151, 0x1, R113 ;  /* 0x0000000197001824 */ /* 0x000fe200078e0271 */
[----:B------:R-:W-:Y:S06]  /*78c0*/  @P0 BRA `(.L_x_118) ;  /* 0x00000000000c0947 */ /* 0x000fec0003800000 */
[----:B------:R-:W-:Y:S04]  /*78d0*/  SHF.L.U32 R3, R146, 0x1f, RZ ;  /* 0x0000001f92037819 */ /* 0x000fe800000006ff */
[----:B------:R-:W2:Y:S02]  /*78e0*/  SYNCS.PHASECHK.TRANS64.TRYWAIT P0, [R114+URZ+0x50], R3 ;  /* 0x00005003720075a7 */ /* 0x000ea400080011ff */
[----:B--2---:R-:W-:Y:S05]  /*78f0*/  @!P0 BRA `(.L_x_119) ;  /* 0x0000002000648947 */ /* 0x004fea0003800000 */
.L_x_118:
[----:B------:R-:W-:Y:S05]  /*7900*/  BSYNC B0 ;  /* 0x0000000000007941 */ /* 0x000fea0003800000 */
.L_x_117:
[----:B------:R-:W-:Y:S01]  /*7910*/  ISETP.NE.AND P0, PT, R79, RZ, PT ;  /* 0x000000ff4f00720c */ /* 0x000fe20003f05270 */
[----:B--2---:R-:W-:Y:S02]  /*7920*/  VIADD R114, R114, 0x60 ;  /* 0x0000006072727836 */ /* 0x004fe40000000000 */
[----:B------:R-:W-:Y:S02]  /*7930*/  IMAD.U32 R3, RZ, RZ, UR46 ;  /* 0x0000002eff037e24 */ /* 0x000fe4000f8e00ff */
[----:B------:R-:W-:Y:S03]  /*7940*/  VIADD R148, R148, 0x1 ;  /* 0x0000000194947836 */ /* 0x000fe60000000000 */
[----:B------:R-:W-:Y:S05]  /*7950*/  PRMT R3, R3, 0x654, R114 ;  /* 0x0000065403037816 */ /* 0x000fea0000000072 */
[----:B------:R2:W3:Y:S04]  /*7960*/  @P0 LDS.128 R80, [R113+0x200] ;  /* 0x0002000071500984 */ /* 0x0004e80000000c00 */
[----:B------:R2:W4:Y:S04]  /*7970*/  @P0 LDS.128 R84, [R2+0x200] ;  /* 0x0002000002540984 */ /* 0x0005280000000c00 */
        /* <DEDUP_REMOVED lines=9> */
[----:B------:R-:W-:Y:S01]  /*7a10*/  SEL R148, R148, RZ, P0 ;  /* 0x000000ff94947207 */ /* 0x000fe20000000000 */
[----:B-----5:R5:W-:Y:S02]  /*7a20*/  SYNCS.ARRIVE.TRANS64.RED.A1T0 RZ, [R3+URZ], RZ ;  /* 0x000000ff03ff79a7 */ /* 0x020be400081004ff */
[----:B-----5:R-:W-:Y:S04]  /*7a30*/  SEL R3, RZ, 0x1, P0 ;  /* 0x00000001ff037807 */ /* 0x020fe80000000000 */
[----:B--234-:R-:W-:Y:S02]  /*7a40*/  LOP3.LUT R146, R146, R3, RZ, 0x3c, !PT ;  /* 0x0000000392927212 */ /* 0x01cfe400078e3cff */
.L_x_116:
[----:B------:R-:W-:Y:S05]  /*7a50*/  BSYNC B1 ;  /* 0x0000000000017941 */ /* 0x000fea0003800000 */
.L_x_115:
[----:B------:R-:W-:Y:S05]  /*7a60*/  VIADD R0, R71, 0x40 ;  /* 0x0000004047007836 */ /* 0x000fea0000000000 */
[----:B------:R-:W-:Y:S04]  /*7a70*/  SHF.R.U32.HI R0, RZ, 0x15, R0 ;  /* 0x00000015ff007819 */ /* 0x000fe80000011600 */
[----:B------:R-:W-:Y:S11]  /*7a80*/  LOP3.LUT P0, RZ, R0, 0x3, R141, 0x48, !PT ;  /* 0x0000000300ff7812 */ /* 0x000ff6000780488d */
[----:B------:R-:W-:Y:S02]  /*7a90*/  @!UPT UIADD3 URZ, UPT, UPT, URZ, URZ, URZ ;  /* 0x000000fffffff290 */ /* 0x000fe4000fffe0ff */
        /* <DEDUP_REMOVED lines=8> */
[----:B------:R-:W5:Y:S01]  /*7b20*/  LDCU.64 UR4, c[0x4][0x10] ;  /* 0x01000200ff0477ac */ /* 0x000f620008000a00 */
[----:B--2---:R-:W-:Y:S01]  /*7b30*/  MOV R5, UR9 ;  /* 0x0000000900057c02 */ /* 0x004fe20008000f00 */
[----:B------:R-:W-:Y:S01]  /*7b40*/  IMAD.U32 R4, RZ, RZ, UR8 ;  /* 0x00000008ff047e24 */ /* 0x000fe2000f8e00ff */
[----:B---3--:R-:W-:Y:S01]  /*7b50*/  MOV R7, UR7 ;  /* 0x0000000700077c02 */ /* 0x008fe20008000f00 */
[----:B------:R-:W-:Y:S01]  /*7b60*/  IMAD.U32 R6, RZ, RZ, UR6 ;  /* 0x00000006ff067e24 */ /* 0x000fe2000f8e00ff */
[----:B-----5:R-:W-:Y:S01]  /*7b70*/  MOV R11, UR5 ;  /* 0x00000005000b7c02 */ /* 0x020fe20008000f00 */
[----:B------:R-:W-:Y:S02]  /*7b80*/  IMAD.U32 R10, RZ, RZ, UR4 ;  /* 0x00000004ff0a7e24 */ /* 0x000fe4000f8e00ff */
[----:B------:R-:W-:Y:S07]  /*7b90*/  LEPC R20, `(.L_x_120) ;  /* 0x000000001014794e */ /* 0x000fee0000000000 */
[----:B-1--4-:R-:W-:Y:S05]  /*7ba0*/  CALL.ABS.NOINC R2 ;  /* 0x0000000002007343 */ /* 0x012fea0003c00000 */
.L_x_120:
[----:B------:R-:W-:Y:S01]  /*7bb0*/  ISETP.NE.AND P0, PT, R154, RZ, PT ;  /* 0x000000ff9a00720c */ /* 0x000fe20003f05270 */
[----:B------:R-:W-:Y:S05]  /*7bc0*/  WARPSYNC.ALL ;  /* 0x0000000000007948 */ /* 0x000fea0003800000 */
[----:B------:R-:W-:Y:S01]  /*7bd0*/  R2UR UR4, R71 ;  /* 0x00000000470472ca */ /* 0x000fe200000e0000 */
[----:B------:R-:W-:Y:S01]  /*7be0*/  IMAD.U32 R130, R82, 0x10000, RZ ;  /* 0x0001000052827824 */ /* 0x000fe200078e00ff */
[C---:B------:R-:W-:Y:S01]  /*7bf0*/  SHF.L.U32 R75, R80.reuse, 0x10, RZ ;  /* 0x00000010504b7819 */ /* 0x040fe200000006ff */
[----:B------:R-:W-:Y:S01]  /*7c00*/  IMAD.U32 R115, R87, 0x10000, RZ ;  /* 0x0001000057737824 */ /* 0x000fe200078e00ff */
[----:B------:R-:W-:Y:S01]  /*7c10*/  PRMT R73, R80, 0x8880, RZ ;  /* 0x0000888050497816 */ /* 0x000fe200000000ff */
[----:B-1----:R-:W-:Y:S01]  /*7c20*/  IMAD.U32 R104, R96, 0x10000, RZ ;  /* 0x0001000060687824 */ /* 0x002fe200078e00ff */
[----:B------:R-:W-:Y:S01]  /*7c30*/  SHF.L.U32 R74, R80, 0x8, RZ ;  /* 0x00000008504a7819 */ /* 0x000fe200000006ff */
[----:B------:R-:W-:Y:S01]  /*7c40*/  IMAD.SHL.U32 R123, R84, 0x100, RZ ;  /* 0x00000100547b7824 */ /* 0x000fe200078e00ff */
[----:B------:R-:W-:Y:S01]  /*7c50*/  SHF.R.S32.HI R75, RZ, 0x18, R75 ;  /* 0x00000018ff4b7819 */ /* 0x000fe2000001144b */
[----:B------:R-:W-:Y:S01]  /*7c60*/  IMAD.SHL.U32 R108, R93, 0x100, RZ ;  /* 0x000001005d6c7824 */ /* 0x000fe200078e00ff */
[----:B------:R-:W-:Y:S01]  /*7c70*/  SHF.R.S32.HI R74, RZ, 0x18, R74 ;  /* 0x00000018ff4a7819 */ /* 0x000fe2000001144a */
[----:B------:R-:W-:Y:S01]  /*7c80*/  BSSY.RECONVERGENT B0, `(.L_x_121) ;  /* 0x0000122000007945 */ /* 0x000fe20003800200 */
[----:B------:R-:W-:Y:S01]  /*7c90*/  SHF.R.S32.HI R76, RZ, 0x18, R80 ;  /* 0x00000018ff4c7819 */ /* 0x000fe20000011450 */
[----:B------:R-:W1:Y:S01]  /*7ca0*/  LDTM.x64 R4, tmem[UR4+0x40] ;  /* 0x00004004000479ee */ /* 0x000e620008340000 */
[----:B------:R-:W-:Y:S01]  /*7cb0*/  NOP ;  /* 0x0000000000007918 */ /* 0x000fe20000000000 */
[----:B------:R-:W-:Y:S02]  /*7cc0*/  IADD3 R144, PT, PT, R144, 0xc0, RZ ;  /* 0x000000c090907810 */ /* 0x000fe40007ffe0ff */
[C---:B------:R-:W-:Y:S02]  /*7cd0*/  PRMT R134, R81.reuse, 0x8880, RZ ;  /* 0x0000888051867816 */ /* 0x040fe400000000ff */
[----:B------:R-:W-:Y:S02]  /*7ce0*/  LOP3.LUT R144, R144, 0xfefffff8, RZ, 0xc0, !PT ;  /* 0xfefffff890907812 */ /* 0x000fe400078ec0ff */
[----:B------:R-:W-:Y:S02]  /*7cf0*/  SHF.L.U32 R133, R81, 0x10, RZ ;  /* 0x0000001051857819 */ /* 0x000fe400000006ff */
[----:B-1----:R1:W-:Y:S01]  /*7d00*/  SYNCS.ARRIVE.TRANS64.RED.A1T0 RZ, [R144+URZ], RZ ;  /* 0x000000ff90ff79a7 */ /* 0x0023e200081004ff */
[----:B------:R-:W-:Y:S02]  /*7d10*/  PRMT R131, R82, 0x8880, RZ ;  /* 0x0000888052837816 */ /* 0x000fe400000000ff */
[----:B------:R-:W-:Y:S02]  /*7d20*/  SHF.R.S32.HI R77, RZ, 0x18, R81 ;  /* 0x00000018ff4d7819 */ /* 0x000fe40000011451 */
[C---:B------:R-:W-:Y:S02]  /*7d30*/  PRMT R128, R83.reuse, 0x8880, RZ ;  /* 0x0000888053807816 */ /* 0x040fe400000000ff */
[----:B------:R-:W-:Y:S02]  /*7d40*/  SHF.R.S32.HI R78, RZ, 0x18, R82 ;  /* 0x00000018ff4e7819 */ /* 0x000fe40000011452 */
[----:B------:R-:W-:Y:S02]  /*7d50*/  SHF.L.U32 R127, R83, 0x10, RZ ;  /* 0x00000010537f7819 */ /* 0x000fe400000006ff */
[----:B------:R-:W-:Y:S02]  /*7d60*/  PRMT R125, R84, 0x8880, RZ ;  /* 0x00008880547d7816 */ /* 0x000fe400000000ff */
[----:B------:R-:W-:Y:S01]  /*7d70*/  SHF.R.S32.HI R79, RZ, 0x18, R83 ;  /* 0x00000018ff4f7819 */ /* 0x000fe20000011453 */
[C---:B------:R-:W-:Y:S01]  /*7d80*/  IMAD R0, R70.reuse, R4, RZ ;  /* 0x0000000446007224 */ /* 0x040fe200078e02ff */
[----:B------:R-:W-:Y:S01]  /*7d90*/  SHF.R.S32.HI R4, RZ, 0x18, R133 ;  /* 0x00000018ff047819 */ /* 0x000fe20000011485 */
[----:B------:R-:W-:Y:S01]  /*7da0*/  IMAD R2, R70, R5, RZ ;  /* 0x0000000546027224 */ /* 0x000fe200078e02ff */
[----:B------:R-:W-:Y:S01]  /*7db0*/  SHF.L.U32 R124, R84, 0x10, RZ ;  /* 0x00000010547c7819 */ /* 0x000fe200000006ff */
[C---:B------:R-:W-:Y:S01]  /*7dc0*/  IMAD R3, R70.reuse, R6, RZ ;  /* 0x0000000646037224 */ /* 0x040fe200078e02ff */
[----:B------:R-:W-:Y:S01]  /*7dd0*/  PRMT R122, R85, 0x8880, RZ ;  /* 0x00008880557a7816 */ /* 0x000fe200000000ff */
[-C--:B------:R-:W-:Y:S01]  /*7de0*/  IMAD R0, R73, R72.reuse, R0 ;  /* 0x0000004849007224 */ /* 0x080fe200078e0200 */
[----:B------:R-:W-:Y:S01]  /*7df0*/  SHF.L.U32 R121, R85, 0x10, RZ ;  /* 0x0000001055797819 */ /* 0x000fe200000006ff */
[----:B------:R-:W-:Y:S01]  /*7e00*/  IMAD R7, R70, R7, RZ ;  /* 0x0000000746077224 */ /* 0x000fe200078e02ff */
[C---:B------:R-:W-:Y:S01]  /*7e10*/  PRMT R119, R86.reuse, 0x8880, RZ ;  /* 0x0000888056777816 */ /* 0x040fe200000000ff */
[-C--:B------:R-:W-:Y:S01]  /*7e20*/  IMAD R2, R75, R72.reuse, R2 ;  /* 0x000000484b027224 */ /* 0x080fe200078e0202 */
[----:B------:R-:W-:Y:S01]  /*7e30*/  SHF.L.U32 R118, R86, 0x10, RZ ;  /* 0x0000001056767819 */ /* 0x000fe200000006ff */
[-C--:B------:R-:W-:Y:S01]  /*7e40*/  IMAD R3, R74, R72.reuse, R3 ;  /* 0x000000484a037224 */ /* 0x080fe200078e0203 */
[----:B------:R-:W-:Y:S01]  /*7e50*/  PRMT R116, R87, 0x8880, RZ ;  /* 0x0000888057747816 */ /* 0x000fe200000000ff */
[----:B------:R-:W-:Y:S01]  /*7e60*/  IMAD R7, R76, R72, R7 ;  /* 0x000000484c077224 */ /* 0x000fe200078e0207 */
[----:B------:R-:W-:Y:S01]  /*7e70*/  PRMT R113, R92, 0x8880, RZ ;  /* 0x000088805c717816 */ /* 0x000fe200000000ff */
[----:B------:R-:W-:Y:S01]  /*7e80*/  IMAD R8, R70, R8, RZ ;  /* 0x0000000846087224 */ /* 0x000fe200078e02ff */
[----:B------:R-:W-:Y:S01]  /*7e90*/  SHF.L.U32 R112, R92, 0x10, RZ ;  /* 0x000000105c707819 */ /* 0x000fe200000006ff */
[C---:B------:R-:W-:Y:S01]  /*7ea0*/  IMAD R9, R70.reuse, R9, RZ ;  /* 0x0000000946097224 */ /* 0x040fe200078e02ff */
[----:B------:R-:W-:Y:S01]  /*7eb0*/  I2IP.S8.S32.SAT R159, R7, R3, RZ ;  /* 0x00000003079f7239 */ /* 0x000fe200000014ff */
[C---:B------:R-:W-:Y:S01]  /*7ec0*/  IMAD R10, R70.reuse, R10, RZ ;  /* 0x0000000a460a7224 */ /* 0x040fe200078e02ff */
[----:B------:R-:W-:Y:S01]  /*7ed0*/  MOV R3, R134 ;  /* 0x0000008600037202 */ /* 0x000fe20000000f00 */
[C---:B------:R-:W-:Y:S01]  /*7ee0*/  IMAD R7, R70.reuse, R20, RZ ;  /* 0x0000001446077224 */ /* 0x040fe200078e02ff */
[----:B------:R-:W-:Y:S01]  /*7ef0*/  PRMT R110, R93, 0x8880, RZ ;  /* 0x000088805d6e7816 */ /* 0x000fe200000000ff */
[----:B------:R-:W-:Y:S01]  /*7f00*/  IMAD R11, R70, R11, RZ ;  /* 0x0000000b460b7224 */ /* 0x000fe200078e02ff */
[----:B------:R-:W-:Y:S01]  /*7f10*/  SHF.R.S32.HI R89, RZ, 0x18, R92 ;  /* 0x00000018ff597819 */ /* 0x000fe2000001145c */
[-C--:B------:R-:W-:Y:S01]  /*7f20*/  IMAD R8, R3, R72.reuse, R8 ;  /* 0x0000004803087224 */ /* 0x080fe200078e0208 */
[----:B------:R-:W-:Y:S01]  /*7f30*/  MOV R3, R131 ;  /* 0x0000008300037202 */ /* 0x000fe20000000f00 */
[----:B------:R-:W-:Y:S01]  /*7f40*/  IMAD R9, R4, R72, R9 ;  /* 0x0000004804097224 */ /* 0x000fe200078e0209 */
[----:B------:R-:W-:Y:S01]  /*7f50*/  SHF.R.S32.HI R4, RZ, 0x18, R130 ;  /* 0x00000018ff047819 */ /* 0x000fe20000011482 */
[C---:B------:R-:W-:Y:S01]  /*7f60*/  IMAD R20, R70.reuse, R25, RZ ;  /* 0x0000001946147224 */ /* 0x040fe200078e02ff */
[----:B------:R-:W-:Y:S01]  /*7f70*/  SHF.L.U32 R109, R93, 0x10, RZ ;  /* 0x000000105d6d7819 */ /* 0x000fe200000006ff */
[----:B------:R-:W-:Y:S01]  /*7f80*/  IMAD R25, R70, R30, RZ ;  /* 0x0000001e46197224 */ /* 0x000fe200078e02ff */
[----:B------:R-:W-:Y:S01]  /*7f90*/  PRMT R107, R94, 0x8880, RZ ;  /* 0x000088805e6b7816 */ /* 0x000fe200000000ff */
[C---:B------:R-:W-:Y:S01]  /*7fa0*/  IMAD R12, R70.reuse, R12, RZ ;  /* 0x0000000c460c7224 */ /* 0x040fe200078e02ff */
[----:B------:R-:W-:Y:S01]  /*7fb0*/  SHF.R.S32.HI R91, RZ, 0x18, R93 ;  /* 0x00000018ff5b7819 */ /* 0x000fe2000001145d */
[----:B------:R-:W-:Y:S01]  /*7fc0*/  IMAD R6, R70, R19, RZ ;  /* 0x0000001346067224 */ /* 0x000fe200078e02ff */
[----:B------:R-:W-:Y:S01]  /*7fd0*/  SHF.L.U32 R105, R94, 0x10, RZ ;  /* 0x000000105e697819 */ /* 0x000fe200000006ff */
[C---:B------:R-:W-:Y:S01]  /*7fe0*/  IMAD R30, R70.reuse, R35, RZ ;  /* 0x00000023461e7224 */ /* 0x040fe200078e02ff */
[C---:B------:R-:W-:Y:S01]  /*7ff0*/  PRMT R101, R95.reuse, 0x8880, RZ ;  /* 0x000088805f657816 */ /* 0x040fe200000000ff */
[C---:B------:R-:W-:Y:S01]  /*8000*/  IMAD R19, R70.reuse, R24, RZ ;  /* 0x0000001846137224 */ /* 0x040fe200078e02ff */
[----:B------:R-:W-:Y:S01]  /*8010*/  SHF.R.S32.HI R93, RZ, 0x18, R94 ;  /* 0x00000018ff5d7819 */ /* 0x000fe2000001145e */
[C---:B------:R-:W-:Y:S01]  /*8020*/  IMAD R35, R70.reuse, R40, RZ ;  /* 0x0000002846237224 */ /* 0x040fe200078e02ff */
[----:B------:R-:W-:Y:S01]  /*8030*/  SHF.L.U32 R100, R95, 0x10, RZ ;  /* 0x000000105f647819 */ /* 0x000fe200000006ff */
[----:B------:R-:W-:Y:S01]  /*8040*/  IMAD R13, R70, R13, RZ ;  /* 0x0000000d460d7224 */ /* 0x000fe200078e02ff */
[----:B------:R-:W-:Y:S01]  /*8050*/  PRMT R106, R96, 0x8880, RZ ;  /* 0x00008880606a7816 */ /* 0x000fe200000000ff */
[C---:B------:R-:W-:Y:S01]  /*8060*/  IMAD R24, R70.reuse, R29, RZ ;  /* 0x0000001d46187224 */ /* 0x040fe200078e02ff */
[----:B------:R-:W-:Y:S01]  /*8070*/  SHF.R.S32.HI R73, RZ, 0x18, R96 ;  /* 0x00000018ff497819 */ /* 0x000fe20000011460 */
[C---:B------:R-:W-:Y:S01]  /*8080*/  IMAD R40, R70.reuse, R45, RZ ;  /* 0x0000002d46287224 */ /* 0x040fe200078e02ff */
[----:B------:R-:W-:Y:S01]  /*8090*/  SHF.L.U32 R90, R97, 0x10, RZ ;  /* 0x00000010615a7819 */ /* 0x000fe200000006ff */
[C---:B------:R-:W-:Y:S01]  /*80a0*/  IMAD R29, R70.reuse, R34, RZ ;  /* 0x00000022461d7224 */ /* 0x040fe200078e02ff */
[----:B------:R-:W-:Y:S01]  /*80b0*/  SHF.R.S32.HI R75, RZ, 0x18, R97 ;  /* 0x00000018ff4b7819 */ /* 0x000fe20000011461 */
[C---:B------:R-:W-:Y:S01]  /*80c0*/  IMAD R45, R70.reuse, R50, RZ ;  /* 0x00000032462d7224 */ /* 0x040fe200078e02ff */
[C---:B------:R-:W-:Y:S01]  /*80d0*/  PRMT R80, R99.reuse, 0x8880, RZ ;  /* 0x0000888063507816 */ /* 0x040fe200000000ff */
[C---:B------:R-:W-:Y:S01]  /*80e0*/  IMAD R14, R70.reuse, R14, RZ ;  /* 0x0000000e460e7224 */ /* 0x040fe200078e02ff */
[----:B------:R-:W-:Y:S01]  /*80f0*/  SHF.L.U32 R76, R99, 0x10, RZ ;  /* 0x00000010634c7819 */ /* 0x000fe200000006ff */
[C---:B------:R-:W-:Y:S01]  /*8100*/  IMAD R34, R70.reuse, R39, RZ ;  /* 0x0000002746227224 */ /* 0x040fe200078e02ff */
[----:B------:R-:W-:Y:S01]  /*8110*/  SHF.L.U32 R132, R81, 0x8, RZ ;  /* 0x0000000851847819 */ /* 0x000fe200000006ff */
[C---:B------:R-:W-:Y:S01]  /*8120*/  IMAD R50, R70.reuse, R55, RZ ;  /* 0x0000003746327224 */ /* 0x040fe200078e02ff */
[----:B------:R-:W-:Y:S01]  /*8130*/  SHF.R.S32.HI R81, RZ, 0x18, R84 ;  /* 0x00000018ff517819 */ /* 0x000fe20000011454 */
[C---:B------:R-:W-:Y:S01]  /*8140*/  IMAD R39, R70.reuse, R44, RZ ;  /* 0x0000002c46277224 */ /* 0x040fe200078e02ff */
[----:B------:R-:W-:Y:S01]  /*8150*/  SHF.R.S32.HI R5, RZ, 0x18, R132 ;  /* 0x00000018ff057819 */ /* 0x000fe20000011484 */
[----:B------:R-:W-:Y:S01]  /*8160*/  IMAD R55, R70, R60, RZ ;  /* 0x0000003c46377224 */ /* 0x000fe200078e02ff */
[----:B------:R-:W-:Y:S01]  /*8170*/  SHF.L.U32 R84, R98, 0x10, RZ ;  /* 0x0000001062547819 */ /* 0x000fe200000006ff */
[----:B------:R-:W-:Y:S01]  /*8180*/  IMAD R15, R70, R15, RZ ;  /* 0x0000000f460f7224 */ /* 0x000fe200078e02ff */
[----:B------:R-:W-:Y:S01]  /*8190*/  SHF.L.U32 R129, R82, 0x8, RZ ;  /* 0x0000000852817819 */ /* 0x000fe200000006ff */
[-C--:B------:R-:W-:Y:S01]  /*81a0*/  IMAD R10, R5, R72.reuse, R10 ;  /* 0x00000048050a7224 */ /* 0x080fe200078e020a */
[----:B------:R-:W-:Y:S01]  /*81b0*/  SHF.L.U32 R126, R83, 0x8, RZ ;  /* 0x00000008537e7819 */ /* 0x000fe200000006ff */
[-C--:B------:R-:W-:Y:S01]  /*81c0*/  IMAD R11, R77, R72.reuse, R11 ;  /* 0x000000484d0b7224 */ /* 0x080fe200078e020b */
[----:B------:R-:W-:Y:S01]  /*81d0*/  SHF.R.S32.HI R5, RZ, 0x18, R129 ;  /* 0x00000018ff057819 */ /* 0x000fe20000011481 */
[-C--:B------:R-:W-:Y:S01]  /*81e0*/  IMAD R12, R3, R72.reuse, R12 ;  /* 0x00000048030c7224 */ /* 0x080fe200078e020c */
[----:B------:R-:W-:Y:S01]  /*81f0*/  SHF.R.S32.HI R83, RZ, 0x18, R85 ;  /* 0x00000018ff537819 */ /* 0x000fe20000011455 */
[----:B------:R-:W-:Y:S01]  /*8200*/  IMAD R13, R4, R72, R13 ;  /* 0x00000048040d7224 */ /* 0x000fe200078e020d */
[----:B------:R-:W-:Y:S01]  /*8210*/  SHF.L.U32 R120, R85, 0x8, RZ ;  /* 0x0000000855787819 */ /* 0x000fe200000006ff */
[C---:B------:R-:W-:Y:S01]  /*8220*/  IMAD R44, R70.reuse, R49, RZ ;  /* 0x00000031462c7224 */ /* 0x040fe200078e02ff */
[----:B------:R-:W-:Y:S01]  /*8230*/  SHF.R.S32.HI R85, RZ, 0x18, R86 ;  /* 0x00000018ff557819 */ /* 0x000fe20000011456 */
[C---:B------:R-:W-:Y:S01]  /*8240*/  IMAD R60, R70.reuse, R65, RZ ;  /* 0x00000041463c7224 */ /* 0x040fe200078e02ff */
[----:B------:R-:W-:Y:S01]  /*8250*/  I2IP.S8.S32.SAT R65, R11, R10, RZ ;  /* 0x0000000a0b417239 */ /* 0x000fe200000014ff */
[C---:B------:R-:W-:Y:S01]  /*8260*/  IMAD R49, R70.reuse, R54, RZ ;  /* 0x0000003646317224 */ /* 0x040fe200078e02ff */
[----:B------:R-:W-:Y:S01]  /*8270*/  SHF.R.S32.HI R11, RZ, 0x18, R127 ;  /* 0x00000018ff0b7819 */ /* 0x000fe2000001147f */
[----:B------:R-:W-:Y:S01]  /*8280*/  IMAD R14, R5, R72, R14 ;  /* 0x00000048050e7224 */ /* 0x000fe200078e020e */
[----:B------:R-:W-:Y:S01]  /*8290*/  I2IP.S8.S32.SAT R65, R9, R8, R65 ;  /* 0x0000000809417239 */ /* 0x000fe20000001441 */
[C---:B------:R-:W-:Y:S01]  /*82a0*/  IMAD R3, R70.reuse, R16, RZ ;  /* 0x0000001046037224 */ /* 0x040fe200078e02ff */
[----:B------:R-:W-:Y:S01]  /*82b0*/  SHF.R.S32.HI R9, RZ, 0x18, R124 ;  /* 0x00000018ff097819 */ /* 0x000fe2000001147c */
[----:B------:R-:W-:Y:S01]  /*82c0*/  IMAD R54, R70, R59, RZ ;  /* 0x0000003b46367224 */ /* 0x000fe200078e02ff */
[----:B------:R-:W-:Y:S01]  /*82d0*/  SHF.R.S32.HI R8, RZ, 0x18, R123 ;  /* 0x00000018ff087819 */ /* 0x000fe2000001147b */
[----:B------:R-:W-:Y:S01]  /*82e0*/  IMAD.MOV.U32 R10, RZ, RZ, R128 ;  /* 0x000000ffff0a7224 */ /* 0x000fe200078e0080 */
[----:B------:R-:W-:Y:S01]  /*82f0*/  SHF.L.U32 R117, R86, 0x8, RZ ;  /* 0x0000000856757819 */ /* 0x000fe200000006ff */
[----:B------:R-:W-:Y:S01]  /*8300*/  IMAD R59, R70, R64, RZ ;  /* 0x00000040463b7224 */ /* 0x000fe200078e02ff */
[----:B------:R-:W-:Y:S01]  /*8310*/  I2IP.S8.S32.SAT R64, R2, R0, R159 ;  /* 0x0000000002407239 */ /* 0x000fe2000000149f */
[----:B------:R-:W-:Y:S01]  /*8320*/  IMAD R15, R78, R72, R15 ;  /* 0x000000484e0f7224 */ /* 0x000fe200078e020f */
[----:B------:R-:W-:Y:S01]  /*8330*/  MOV R2, R125 ;  /* 0x0000007d00027202 */ /* 0x000fe20000000f00 */
[C---:B------:R-:W-:Y:S01]  /*8340*/  IMAD R4, R70.reuse, R17, RZ ;  /* 0x0000001146047224 */ /* 0x040fe200078e02ff */
        /* <DEDUP_REMOVED lines=8> */
[----:B------:R-:W-:Y:S01]  /*83d0*/  MOV R0, R122 ;  /* 0x0000007a00007202 */ /* 0x000fe20000000f00 */
[----:B------:R-:W-:Y:S01]  /*83e0*/  IMAD R16, R70, R21, RZ ;  /* 0x0000001546107224 */ /* 0x000fe200078e02ff */
[----:B------:R-:W-:Y:S01]  /*83f0*/  SHF.R.S32.HI R87, RZ, 0x18, R87 ;  /* 0x00000018ff577819 */ /* 0x000fe20000011457 */
[----:B------:R-:W-:Y:S01]  /*8400*/  IMAD R6, R79, R72, R6 ;  /* 0x000000484f067224 */ /* 0x000fe200078e0206 */
[----:B------:R-:W-:Y:S01]  /*8410*/  SHF.L.U32 R111, R92, 0x8, RZ ;  /* 0x000000085c6f7819 */ /* 0x000fe200000006ff */
[----:B------:R-:W-:Y:S01]  /*8420*/  IMAD R17, R70, R22, RZ ;  /* 0x0000001646117224 */ /* 0x000fe200078e02ff */
[----:B------:R-:W-:Y:S01]  /*8430*/  PRMT R92, R97, 0x8880, RZ ;  /* 0x00008880615c7816 */ /* 0x000fe200000000ff */
[-C--:B------:R-:W-:Y:S01]  /*8440*/  IMAD R7, R2, R72.reuse, R7 ;  /* 0x0000004802077224 */ /* 0x080fe200078e0207 */
[----:B------:R-:W-:Y:S01]  /*8450*/  I2IP.S8.S32.SAT R5, R6, R5, RZ ;  /* 0x0000000506057239 */ /* 0x000fe200000014ff */
[----:B------:R-:W-:Y:S01]  /*8460*/  IMAD R18, R70, R23, RZ ;  /* 0x0000001746127224 */ /* 0x000fe200078e02ff */
[----:B------:R-:W-:Y:S01]  /*8470*/  SHF.R.S32.HI R2, RZ, 0x18, R120 ;  /* 0x00000018ff027819 */ /* 0x000fe20000011478 */
[-C--:B------:R-:W-:Y:S01]  /*8480*/  IMAD R16, R9, R72.reuse, R16 ;  /* 0x0000004809107224 */ /* 0x080fe200078e0210 */
[----:B------:R-:W-:Y:S01]  /*8490*/  SHF.R.S32.HI R9, RZ, 0x18, R121 ;  /* 0x00000018ff097819 */ /* 0x000fe20000011479 */
[----:B------:R-:W-:Y:S01]  /*84a0*/  IMAD R17, R8, R72, R17 ;  /* 0x0000004808117224 */ /* 0x000fe200078e0211 */
[----:B------:R-:W-:Y:S01]  /*84b0*/  SHF.L.U32 R102, R94, 0x8, RZ ;  /* 0x000000085e667819 */ /* 0x000fe200000006ff */
[C---:B------:R-:W-:Y:S01]  /*84c0*/  IMAD R22, R70.reuse, R27, RZ ;  /* 0x0000001b46167224 */ /* 0x040fe200078e02ff */
[----:B------:R-:W-:Y:S01]  /*84d0*/  SHF.L.U32 R94, R95, 0x8, RZ ;  /* 0x000000085f5e7819 */ /* 0x000fe200000006ff */
[----:B------:R-:W-:Y:S01]  /*84e0*/  IMAD R27, R70, R32, RZ ;  /* 0x00000020461b7224 */ /* 0x000fe200078e02ff */
[----:B------:R-:W-:Y:S01]  /*84f0*/  SHF.R.S32.HI R95, RZ, 0x18, R95 ;  /* 0x00000018ff5f7819 */ /* 0x000fe2000001145f */
[----:B------:R-:W-:Y:S01]  /*8500*/  IMAD R18, R81, R72, R18 ;  /* 0x0000004851127224 */ /* 0x000fe200078e0212 */
[----:B------:R-:W-:Y:S01]  /*8510*/  SHF.L.U32 R103, R96, 0x8, RZ ;  /* 0x0000000860677819 */ /* 0x000fe200000006ff */
[C---:B------:R-:W-:Y:S01]  /*8520*/  IMAD R32, R70.reuse, R37, RZ ;  /* 0x0000002546207224 */ /* 0x040fe200078e02ff */
[----:B------:R-:W-:Y:S01]  /*8530*/  SHF.L.U32 R88, R97, 0x8, RZ ;  /* 0x0000000861587819 */ /* 0x000fe200000006ff */
[----:B------:R-:W-:Y:S01]  /*8540*/  IMAD R21, R70, R26, RZ ;  /* 0x0000001a46157224 */ /* 0x000fe200078e02ff */
[----:B------:R-:W-:Y:S01]  /*8550*/  I2IP.S8.S32.SAT R17, R18, R17, RZ ;  /* 0x0000001112117239 */ /* 0x000fe200000014ff */
[----:B------:R-:W-:Y:S01]  /*8560*/  IMAD R37, R70, R42, RZ ;  /* 0x0000002a46257224 */ /* 0x000fe200078e02ff */
[----:B------:R-:W-:Y:S01]  /*8570*/  SHF.R.S32.HI R97, RZ, 0x18, R98 ;  /* 0x00000018ff617819 */ /* 0x000fe20000011462 */
[----:B------:R-:W-:Y:S01]  /*8580*/  IMAD R19, R0, R72, R19 ;  /* 0x0000004800137224 */ /* 0x000fe200078e0213 */
[----:B------:R-:W-:Y:S01]  /*8590*/  I2IP.S8.S32.SAT R16, R16, R7, R17 ;  /* 0x0000000710107239 */ /* 0x000fe20000001411 */
[C---:B------:R-:W-:Y:S01]  /*85a0*/  IMAD R42, R70.reuse, R47, RZ ;  /* 0x0000002f462a7224 */ /* 0x040fe200078e02ff */
[----:B------:R-:W-:Y:S01]  /*85b0*/  MOV R0, R119 ;  /* 0x0000007700007202 */ /* 0x000fe20000000f00 */
[C---:B------:R-:W-:Y:S01]  /*85c0*/  IMAD R47, R70.reuse, R52, RZ ;  /* 0x00000034462f7224 */ /* 0x040fe200078e02ff */
[----:B------:R-:W-:Y:S01]  /*85d0*/  SHF.L.U32 R74, R99, 0x8, RZ ;  /* 0x00000008634a7819 */ /* 0x000fe200000006ff */
[----:B------:R-:W-:Y:S01]  /*85e0*/  IMAD R20, R9, R72, R20 ;  /* 0x0000004809147224 */ /* 0x000fe200078e0214 */
[----:B------:R-:W-:Y:S01]  /*85f0*/  SHF.R.S32.HI R99, RZ, 0x18, R99 ;  /* 0x00000018ff637819 */ /* 0x000fe20000011463 */
[----:B------:R-:W-:Y:S01]  /*8600*/  IMAD R52, R70, R57, RZ ;  /* 0x0000003946347224 */ /* 0x000fe200078e02ff */
[----:B------:R-:W-:Y:S01]  /*8610*/  IADD3 R68, PT, PT, R68, 0x1, RZ ;  /* 0x0000000144447810 */ /* 0x000fe20007ffe0ff */
[C---:B------:R-:W-:Y:S02]  /*8620*/  IMAD R23, R70.reuse, R28, RZ ;  /* 0x0000001c46177224 */ /* 0x040fe400078e02ff */
[----:B------:R-:W-:Y:S02]  /*8630*/  IMAD R57, R70, R62, RZ ;  /* 0x0000003e46397224 */ /* 0x000fe400078e02ff */
[----:B------:R-:W-:Y:S01]  /*8640*/  IMAD R21, R2, R72, R21 ;  /* 0x0000004802157224 */ /* 0x000fe200078e0215 */
[----:B------:R-:W-:Y:S01]  /*8650*/  MOV R2, R116 ;  /* 0x0000007400027202 */ /* 0x000fe20000000f00 */
[----:B------:R-:W-:Y:S01]  /*8660*/  IMAD R62, R70, R67, RZ ;  /* 0x00000043463e7224 */ /* 0x000fe200078e02ff */
[----:B------:R-:W-:Y:S01]  /*8670*/  I2IP.S8.S32.SAT R67, R4, R3, R5 ;  /* 0x0000000304437239 */ /* 0x000fe20000001405 */
[-C--:B------:R-:W-:Y:S01]  /*8680*/  IMAD R22, R83, R72.reuse, R22 ;  /* 0x0000004853167224 */ /* 0x080fe200078e0216 */
[----:B------:R-:W-:Y:S01]  /*8690*/  SHF.R.S32.HI R3, RZ, 0x18, R118 ;  /* 0x00000018ff037819 */ /* 0x000fe20000011476 */
[-C--:B------:R-:W-:Y:S01]  /*86a0*/  IMAD R23, R0, R72.reuse, R23 ;  /* 0x0000004800177224 */ /* 0x080fe200078e0217 */
[----:B------:R-:W-:Y:S01]  /*86b0*/  SHF.R.S32.HI R0, RZ, 0x18, R117 ;  /* 0x00000018ff007819 */ /* 0x000fe20000011475 */
[----:B------:R-:W-:Y:S01]  /*86c0*/  IMAD R26, R70, R31, RZ ;  /* 0x0000001f461a7224 */ /* 0x000fe200078e02ff */
[----:B------:R-:W-:Y:S01]  /*86d0*/  I2IP.S8.S32.SAT R17, R22, R21, RZ ;  /* 0x0000001516117239 */ /* 0x000fe200000014ff */
[-C--:B------:R-:W-:Y:S01]  /*86e0*/  IMAD R24, R3, R72.reuse, R24 ;  /* 0x0000004803187224 */ /* 0x080fe200078e0218 */
[----:B------:R-:W-:Y:S01]  /*86f0*/  SHF.R.S32.HI R3, RZ, 0x18, R115 ;  /* 0x00000018ff037819 */ /* 0x000fe20000011473 */
[-C--:B------:R-:W-:Y:S01]  /*8700*/  IMAD R25, R0, R72.reuse, R25 ;  /* 0x0000004800197224 */ /* 0x080fe200078e0219 */
[----:B------:R-:W-:Y:S01]  /*8710*/  I2IP.S8.S32.SAT R17, R20, R19, R17 ;  /* 0x0000001314117239 */ /* 0x000fe20000001411 */
[----:B------:R-:W-:Y:S01]  /*8720*/  IMAD R28, R70, R33, RZ ;  /* 0x00000021461c7224 */ /* 0x000fe200078e02ff */
[----:B------:R-:W-:Y:S01]  /*8730*/  SHF.R.S32.HI R4, RZ, 0x18, R114 ;  /* 0x00000018ff047819 */ /* 0x000fe20000011472 */
[-C--:B------:R-:W-:Y:S02]  /*8740*/  IMAD R26, R85, R72.reuse, R26 ;  /* 0x00000048551a7224 */ /* 0x080fe400078e021a */
[----:B------:R-:W-:Y:S01]  /*8750*/  IMAD R27, R2, R72, R27 ;  /* 0x00000048021b7224 */ /* 0x000fe200078e021b */
[----:B------:R-:W-:Y:S01]  /*8760*/  MOV R2, R110 ;  /* 0x0000006e00027202 */ /* 0x000fe20000000f00 */
[----:B------:R-:W-:Y:S01]  /*8770*/  IMAD R28, R3, R72, R28 ;  /* 0x00000048031c7224 */ /* 0x000fe200078e021c */
[----:B------:R-:W-:Y:S01]  /*8780*/  I2IP.S8.S32.SAT R18, R26, R25, RZ ;  /* 0x000000191a127239 */ /* 0x000fe200000014ff */
[----:B------:R-:W-:Y:S01]  /*8790*/  IMAD R31, R70, R36, RZ ;  /* 0x00000024461f7224 */ /* 0x000fe200078e02ff */
[----:B------:R-:W-:Y:S01]  /*87a0*/  SHF.R.S32.HI R3, RZ, 0x18, R112 ;  /* 0x00000018ff037819 */ /* 0x000fe20000011470 */
[-C--:B------:R-:W-:Y:S01]  /*87b0*/  IMAD R29, R4, R72.reuse, R29 ;  /* 0x00000048041d7224 */ /* 0x080fe200078e021d */
[----:B------:R-:W-:Y:S01]  /*87c0*/  I2IP.S8.S32.SAT R18, R24, R23, R18 ;  /* 0x0000001718127239 */ /* 0x000fe20000001412 */
[----:B------:R-:W-:Y:S01]  /*87d0*/  IMAD.MOV.U32 R0, RZ, RZ, R113 ;  /* 0x000000ffff007224 */ /* 0x000fe200078e0071 */
[----:B------:R-:W-:Y:S01]  /*87e0*/  SHF.R.S32.HI R4, RZ, 0x18, R108 ;  /* 0x00000018ff047819 */ /* 0x000fe2000001146c */
[-C--:B------:R-:W-:Y:S02]  /*87f0*/  IMAD R30, R87, R72.reuse, R30 ;  /* 0x00000048571e7224 */ /* 0x080fe400078e021e */
[----:B------:R-:W-:Y:S01]  /*8800*/  IMAD R31, R0, R72, R31 ;  /* 0x00000048001f7224 */ /* 0x000fe200078e021f */
        /* <DEDUP_REMOVED lines=8> */
[----:B------:R-:W-:Y:S01]  /*8890*/  MOV R0, R107 ;  /* 0x0000006b00007202 */ /* 0x000fe20000000f00 */
[-C--:B------:R-:W-:Y:S02]  /*88a0*/  IMAD R34, R89, R72.reuse, R34 ;  /* 0x0000004859227224 */ /* 0x080fe400078e0222 */
[-C--:B------:R-:W-:Y:S01]  /*88b0*/  IMAD R35, R2, R72.reuse, R35 ;  /* 0x0000004802237224 */ /* 0x080fe200078e0223 */
[----:B------:R-:W-:Y:S01]  /*88c0*/  MOV R2, R101 ;  /* 0x0000006500027202 */ /* 0x000fe20000000f00 */
[----:B------:R-:W-:Y:S01]  /*88d0*/  IMAD R38, R70, R43, RZ ;  /* 0x0000002b46267224 */ /* 0x000fe200078e02ff */
[----:B------:R-:W-:Y:S01]  /*88e0*/  I2IP.S8.S32.SAT R33, R34, R33, RZ ;  /* 0x0000002122217239 */ /* 0x000fe200000014ff */
[-C--:B------:R-:W-:Y:S01]  /*88f0*/  IMAD R36, R3, R72.reuse, R36 ;  /* 0x0000004803247224 */ /* 0x080fe200078e0224 */
[----:B------:R-:W-:Y:S01]  /*8900*/  SHF.R.S32.HI R3, RZ, 0x18, R105 ;  /* 0x00000018ff037819 */ /* 0x000fe20000011469 */
[-C--:B------:R-:W-:Y:S01]  /*8910*/  IMAD R37, R4, R72.reuse, R37 ;  /* 0x0000004804257224 */ /* 0x080fe200078e0225 */
[----:B------:R-:W-:Y:S01]  /*8920*/  I2IP.S8.S32.SAT R32, R32, R31, R33 ;  /* 0x0000001f20207239 */ /* 0x000fe20000001421 */
        /* <DEDUP_REMOVED lines=8> */
[----:B------:R-:W-:Y:S01]  /*89b0*/  IMAD R43, R70, R48, RZ ;  /* 0x00000030462b7224 */ /* 0x000fe200078e02ff */
[----:B------:R-:W-:Y:S01]  /*89c0*/  I2IP.S8.S32.SAT R33, R36, R35, R37 ;  /* 0x0000002324217239 */ /* 0x000fe20000001425 */
[----:B------:R-:W-:Y:S01]  /*89d0*/  IMAD R41, R0, R72, R41 ;  /* 0x0000004800297224 */ /* 0x000fe200078e0229 */
[----:B------:R-:W-:Y:S01]  /*89e0*/  MOV R0, R106 ;  /* 0x0000006a00007202 */ /* 0x000fe20000000f00 */
[-C--:B------:R-:W-:Y:S02]  /*89f0*/  IMAD R42, R93, R72.reuse, R42 ;  /* 0x000000485d2a7224 */ /* 0x080fe400078e022a */
        /* <DEDUP_REMOVED lines=11> */
[-C--:B------:R-:W-:Y:S02]  /*8ab0*/  IMAD R47, R0, R72.reuse, R47 ;  /* 0x00000048002f7224 */ /* 0x080fe400078e022f */
[----:B------:R-:W-:Y:S01]  /*8ac0*/  IMAD R48, R3, R72, R48 ;  /* 0x0000004803307224 */ /* 0x000fe200078e0230 */
[----:B------:R-:W-:Y:S01]  /*8ad0*/  SHF.R.S32.HI R3, RZ, 0x18, R90 ;  /* 0x00000018ff037819 */ /* 0x000fe2000001145a */
[----:B------:R-:W-:Y:S01]  /*8ae0*/  IMAD R51, R70, R56, RZ ;  /* 0x0000003846337224 */ /* 0x000fe200078e02ff */
[----:B------:R-:W-:Y:S01]  /*8af0*/  I2IP.S8.S32.SAT R35, R46, R45, RZ ;  /* 0x0000002d2e237239 */ /* 0x000fe200000014ff */
[-C--:B------:R-:W-:Y:S01]  /*8b00*/  IMAD R49, R2, R72.reuse, R49 ;  /* 0x0000004802317224 */ /* 0x080fe200078e0231 */
[----:B------:R-:W-:Y:S01]  /*8b10*/  SHF.R.S32.HI R2, RZ, 0x18, R88 ;  /* 0x00000018ff027819 */ /* 0x000fe20000011458 */
[----:B------:R-:W-:Y:S01]  /*8b20*/  IMAD.MOV.U32 R0, RZ, RZ, R92 ;  /* 0x000000ffff007224 */ /* 0x000fe200078e005c */
[----:B------:R-:W-:Y:S01]  /*8b30*/  I2IP.S8.S32.SAT R35, R44, R43, R35 ;  /* 0x0000002b2c237239 */ /* 0x000fe20000001423 */
[-C--:B------:R-:W-:Y:S02]  /*8b40*/  IMAD R50, R73, R72.reuse, R50 ;  /* 0x0000004849327224 */ /* 0x080fe400078e0232 */
[----:B------:R-:W-:Y:S01]  /*8b50*/  IMAD R51, R0, R72, R51 ;  /* 0x0000004800337224 */ /* 0x000fe200078e0233 */
[----:B------:R-:W-:Y:S01]  /*8b60*/  MOV R0, R86 ;  /* 0x0000005600007202 */ /* 0x000fe20000000f00 */
[----:B------:R-:W-:Y:S01]  /*8b70*/  IMAD R53, R70, R58, RZ ;  /* 0x0000003a46357224 */ /* 0x000fe200078e02ff */
[----:B------:R-:W-:Y:S01]  /*8b80*/  I2IP.S8.S32.SAT R49, R50, R49, RZ ;  /* 0x0000003132317239 */ /* 0x000fe200000014ff */
[-C--:B------:R-:W-:Y:S01]  /*8b90*/  IMAD R52, R3, R72.reuse, R52 ;  /* 0x0000004803347224 */ /* 0x080fe200078e0234 */
[----:B------:R-:W-:Y:S01]  /*8ba0*/  SHF.R.S32.HI R3, RZ, 0x18, R84 ;  /* 0x00000018ff037819 */ /* 0x000fe20000011454 */
[----:B------:R-:W-:Y:S01]  /*8bb0*/  IMAD R53, R2, R72, R53 ;  /* 0x0000004802357224 */ /* 0x000fe200078e0235 */
[----:B------:R-:W-:Y:S01]  /*8bc0*/  MOV R2, R80 ;  /* 0x0000005000027202 */ /* 0x000fe20000000f00 */
[----:B------:R-:W-:Y:S01]  /*8bd0*/  IMAD.SHL.U32 R82, R98, 0x100, RZ ;  /* 0x0000010062527824 */ /* 0x000fe200078e00ff */
[----:B------:R-:W-:Y:S01]  /*8be0*/  I2IP.S8.S32.SAT R48, R48, R47, R49 ;  /* 0x0000002f30307239 */ /* 0x000fe20000001431 */
[----:B------:R-:W-:Y:S02]  /*8bf0*/  IMAD R54, R75, R72, R54 ;  /* 0x000000484b367224 */ /* 0x000fe400078e0236 */
[C---:B------:R-:W-:Y:S02]  /*8c00*/  IMAD R56, R70.reuse, R61, RZ ;  /* 0x0000003d46387224 */ /* 0x040fe400078e02ff */
[----:B------:R-:W-:Y:S01]  /*8c10*/  IMAD R61, R70, R66, RZ ;  /* 0x00000042463d7224 */ /* 0x000fe200078e02ff */
[----:B------:R-:W-:Y:S01]  /*8c20*/  I2IP.S8.S32.SAT R66, R13, R12, R14 ;  /* 0x0000000c0d427239 */ /* 0x000fe2000000140e */
[-C--:B------:R-:W-:Y:S01]  /*8c30*/  IMAD R55, R0, R72.reuse, R55 ;  /* 0x0000004800377224 */ /* 0x080fe200078e0237 */
[----:B------:R-:W-:Y:S01]  /*8c40*/  SHF.R.S32.HI R0, RZ, 0x18, R82 ;  /* 0x00000018ff007819 */ /* 0x000fe20000011452 */
[-C--:B------:R-:W-:Y:S01]  /*8c50*/  IMAD R56, R3, R72.reuse, R56 ;  /* 0x0000004803387224 */ /* 0x080fe200078e0238 */
[----:B------:R-:W-:Y:S01]  /*8c60*/  I2IP.S8.S32.SAT R49, R54, R53, RZ ;  /* 0x0000003536317239 */ /* 0x000fe200000014ff */
[----:B------:R1:W-:Y:S01]  /*8c70*/  STS.128 [R135+UR44+0x6200], R64 ;  /* 0x0062004087007988 */ /* 0x0003e20008000c2c */
[----:B------:R-:W-:Y:S01]  /*8c80*/  IMAD R58, R70, R63, RZ ;  /* 0x0000003f463a7224 */ /* 0x000fe200078e02ff */
[----:B------:R-:W-:Y:S01]  /*8c90*/  SHF.R.S32.HI R3, RZ, 0x18, R76 ;  /* 0x00000018ff037819 */ /* 0x000fe2000001144c */
[-C--:B------:R-:W-:Y:S01]  /*8ca0*/  IMAD R57, R0, R72.reuse, R57 ;  /* 0x0000004800397224 */ /* 0x080fe200078e0239 */
[----:B------:R-:W-:Y:S01]  /*8cb0*/  I2IP.S8.S32.SAT R49, R52, R51, R49 ;  /* 0x0000003334317239 */ /* 0x000fe20000001431 */
[-C--:B------:R-:W-:Y:S02]  /*8cc0*/  IMAD R58, R97, R72.reuse, R58 ;  /* 0x00000048613a7224 */ /* 0x080fe400078e023a */
[-C--:B------:R-:W-:Y:S01]  /*8cd0*/  IMAD R59, R2, R72.reuse, R59 ;  /* 0x00000048023b7224 */ /* 0x080fe200078e023b */
[----:B------:R1:W-:Y:S01]  /*8ce0*/  STS.128 [R157+0x6200], R16 ;  /* 0x006200109d007388 */ /* 0x0003e20000000c00 */
[-C--:B------:R-:W-:Y:S01]  /*8cf0*/  IMAD R60, R3, R72.reuse, R60 ;  /* 0x00000048033c7224 */ /* 0x080fe200078e023c */
[----:B------:R-:W-:Y:S01]  /*8d00*/  I2IP.S8.S32.SAT R50, R58, R57, RZ ;  /* 0x000000393a327239 */ /* 0x000fe200000014ff */
[-C--:B------:R-:W-:Y:S02]  /*8d10*/  IMAD R61, R4, R72.reuse, R61 ;  /* 0x00000048043d7224 */ /* 0x080fe400078e023d */
[----:B------:R-:W-:Y:S01]  /*8d20*/  IMAD R62, R99, R72, R62 ;  /* 0x00000048633e7224 */ /* 0x000fe200078e023e */
[----:B------:R-:W-:Y:S02]  /*8d30*/  I2IP.S8.S32.SAT R50, R56, R55, R50 ;  /* 0x0000003738327239 */ /* 0x000fe40000001432 */
[----:B------:R1:W-:Y:S02]  /*8d40*/  STS.128 [R156+0x6200], R32 ;  /* 0x006200209c007388 */ /* 0x0003e40000000c00 */
        /* <DEDUP_REMOVED lines=12> */
[----:B------:R-:W-:Y:S02]  /*8e10*/  UIADD3 UR9, UPT, UPT, UR49, 0x40, URZ ;  /* 0x0000004031097890 */ /* 0x000fe4000fffe0ff */
[----:B------:R-:W-:Y:S01]  /*8e20*/  UIADD3 UR8, UPT, UPT, UR44, 0x6200, URZ ;  /* 0x000062002c087890 */ /* 0x000fe2000fffe0ff */
[----:B------:R-:W-:Y:S01]  /*8e30*/  UMOV UR10, UR50 ;  /* 0x00000032000a7c82 */ /* 0x000fe20008000000 */
[----:B------:R-:W-:Y:S01]  /*8e40*/  UMOV UR11, UR36 ;  /* 0x00000024000b7c82 */ /* 0x000fe20008000000 */
[----:B--2---:R-:W-:Y:S04]  /*8e50*/  UIADD3 UR4, UP0, UPT, UR6, 0x680, URZ ;  /* 0x0000068006047890 */ /* 0x004fe8000ff1e0ff */
[----:B------:R-:W-:Y:S09]  /*8e60*/  UIADD3.X UR5, UPT, UPT, URZ, UR7, URZ, UP0, !UPT ;  /* 0x00000007ff057290 */ /* 0x000ff200087fe4ff */
[----:B------:R2:W-:Y:S01]  /*8e70*/  UTMASTG.3D [UR8], [UR4] ;  /* 0x00000008040073b5 */ /* 0x0005e20008010000 */
[----:B------:R0:W-:Y:S01]  /*8e80*/  UTMACMDFLUSH ;  /* 0x00000000000079b7 */ /* 0x0001e20000000000 */
[----:B--2---:R-:W-:Y:S04]  /*8e90*/  DEPBAR.LE SB0, 0x1 ;  /* 0x000080400000791a */ /* 0x004fe80000000000 */
.L_x_122:
[----:B------:R-:W-:Y:S05]  /*8ea0*/  BSYNC.RECONVERGENT B0 ;  /* 0x0000000000007941 */ /* 0x000fea0003800200 */
.L_x_121:
[----:B------:R-:W-:Y:S01]  /*8eb0*/  R2UR UR4, R142 ;  /* 0x000000008e0472ca */ /* 0x000fe200000e0000 */
[----:B------:R-:W-:Y:S01]  /*8ec0*/  BAR.SYNC.DEFER_BLOCKING 0x1, 0x80 ;  /* 0x0042000000007b1d */ /* 0x000fe20000010000 */
[----:B------:R-:W-:Y:S01]  /*8ed0*/  ISETP.NE.AND P0, PT, R145, 0x2, PT ;  /* 0x000000029100780c */ /* 0x000fe20003f05270 */
[----:B------:R-:W-:Y:S01]  /*8ee0*/  UISETP.NE.AND UP0, UPT, UR45, URZ, UPT ;  /* 0x000000ff2d00728c */ /* 0x000fe2000bf05270 */
[C---:B------:R-:W-:Y:S01]  /*8ef0*/  ISETP.NE.AND P1, PT, R68.reuse, 0x4, PT ;  /* 0x000000044400780c */ /* 0x040fe20003f25270 */
[----:B------:R-:W-:Y:S01]  /*8f00*/  UIADD3 UR20, UPT, UPT, UR37, UR63, URZ ;  /* 0x0000003f25147290 */ /* 0x000fe2000fffe0ff */
[----:B------:R-:W-:Y:S02]  /*8f10*/  SEL R2, RZ, 0x1, P0 ;  /* 0x00000001ff027807 */ /* 0x000fe40000000000 */
[----:B------:R-:W-:Y:S02]  /*8f20*/  SEL R0, RZ, 0x1, P1 ;  /* 0x00000001ff007807 */ /* 0x000fe40000800000 */
[----:B------:R-:W-:Y:S02]  /*8f30*/  LOP3.LUT R147, R147, R2, RZ, 0x3c, !PT ;  /* 0x0000000293937212 */ /* 0x000fe400078e3cff */
[----:B------:R-:W-:Y:S01]  /*8f40*/  LOP3.LUT R149, R149, R0, RZ, 0x3c, !PT ;  /* 0x0000000095957212 */ /* 0x000fe200078e3cff */
[----:B------:R-:W-:Y:S01]  /*8f50*/  UIADD3 UR16, UPT, UPT, UR38, UR4, URZ ;  /* 0x0000000426107290 */ /* 0x000fe2000fffe0ff */
[----:B------:R-:W-:Y:S02]  /*8f60*/  SEL R145, R145, RZ, P0 ;  /* 0x000000ff91917207 */ /* 0x000fe40000000000 */
[----:B------:R-:W-:Y:S01]  /*8f70*/  SEL R68, R68, RZ, P1 ;  /* 0x000000ff44447207 */ /* 0x000fe20000800000 */
[----:B------:R-:W-:Y:S01]  /*8f80*/  UMOV UR36, UR59 ;  /* 0x0000003b00247c82 */ /* 0x000fe20008000000 */
[----:B------:R-:W-:Y:S07]  /*8f90*/  BRA.U UP0, `(.L_x_123) ;  /* 0xffffffc500287547 */ /* 0x000fee000b83ffff */
[----:B------:R-:W-:Y:S05]  /*8fa0*/  EXIT ;  /* 0x000000000000794d */ /* 0x000fea0003800000 */
.L_x_24:
[----:B--2---:R2:W3:Y:S02]  /*8fb0*/  SYNCS.PHASECHK.TRANS64.TRYWAIT P0, [R3+URZ+0xf0], R2 ;  /* 0x0000f002030075a7 */ /* 0x0044e400080011ff */
[----:B---3--:R-:W-:Y:S05]  /*8fc0*/  @!P0 NANOSLEEP.SYNCS 0x989680 ;  /* 0x009896800000895d */ /* 0x008fea0003900000 */
[----:B------:R-:W3:Y:S02]  /*8fd0*/  @!P0 SYNCS.PHASECHK.TRANS64 P0, [R3+URZ+0xf0], R2 ;  /* 0x0000f002030085a7 */ /* 0x000ee400080010ff */
[----:B---3--:R-:W-:Y:S05]  /*8fe0*/  @!P0 BRA `(.L_x_24) ;  /* 0xfffffffc00f08947 */ /* 0x008fea000383ffff */
[----:B------:R-:W-:Y:S05]  /*8ff0*/  BRA `(.L_x_124) ;  /* 0xffffff88008c7947 */ /* 0x000fea000383ffff */
.L_x_27:
[----:B-1----:R-:W-:-:S07]  /*9000*/  MOV R0, UR33 ;  /* 0x0000002100007c02 */ /* 0x002fce0008000f00 */
.L_x_125:
[----:B-1----:R1:W2:Y:S02]  /*9010*/  SYNCS.PHASECHK.TRANS64.TRYWAIT P0, [R0+URZ+0x28], R3 ;  /* 0x00002803000075a7 */ /* 0x0022a400080011ff */
[----:B--2---:R-:W-:Y:S05]  /*9020*/  @!P0 NANOSLEEP.SYNCS 0x989680 ;  /* 0x009896800000895d */ /* 0x004fea0003900000 */
[----:B------:R-:W2:Y:S02]  /*9030*/  @!P0 SYNCS.PHASECHK.TRANS64 P0, [R0+URZ+0x28], R3 ;  /* 0x00002803000085a7 */ /* 0x000ea400080010ff */
[----:B--2---:R-:W-:Y:S05]  /*9040*/  @!P0 BRA `(.L_x_125) ;  /* 0xfffffffc00f08947 */ /* 0x004fea000383ffff */
[----:B------:R-:W-:Y:S05]  /*9050*/  BRA `(.L_x_26) ;  /* 0xffffff8800e47947 */ /* 0x000fea000383ffff */
.L_x_34:
[----:B-1----:R-:W-:-:S07]  /*9060*/  MOV R0, UR17 ;  /* 0x0000001100007c02 */ /* 0x002fce0008000f00 */
.L_x_126:
[----:B-1----:R1:W2:Y:S02]  /*9070*/  SYNCS.PHASECHK.TRANS64.TRYWAIT P0, [R0+URZ+0x28], R3 ;  /* 0x00002803000075a7 */ /* 0x0022a400080011ff */
[----:B--2---:R-:W-:Y:S05]  /*9080*/  @!P0 NANOSLEEP.SYNCS 0x989680 ;  /* 0x009896800000895d */ /* 0x004fea0003900000 */
[----:B------:R-:W2:Y:S02]  /*9090*/  @!P0 SYNCS.PHASECHK.TRANS64 P0, [R0+URZ+0x28], R3 ;  /* 0x00002803000085a7 */ /* 0x000ea400080010ff */
[----:B--2---:R-:W-:Y:S05]  /*90a0*/  @!P0 BRA `(.L_x_126) ;  /* 0xfffffffc00f08947 */ /* 0x004fea000383ffff */
[----:B------:R-:W-:Y:S05]  /*90b0*/  BRA `(.L_x_33) ;  /* 0xffffff8c00a47947 */ /* 0x000fea000383ffff */
.L_x_39:
[----:B-1----:R1:W2:Y:S02]  /*90c0*/  SYNCS.PHASECHK.TRANS64.TRYWAIT P0, [R3+URZ+0x80], R0 ;  /* 0x00008000030075a7 */ /* 0x0022a400080011ff */
[----:B--2---:R-:W-:Y:S05]  /*90d0*/  @!P0 NANOSLEEP.SYNCS 0x989680 ;  /* 0x009896800000895d */ /* 0x004fea0003900000 */
[----:B------:R-:W2:Y:S02]  /*90e0*/  @!P0 SYNCS.PHASECHK.TRANS64 P0, [R3+URZ+0x80], R0 ;  /* 0x00008000030085a7 */ /* 0x000ea400080010ff */
[----:B--2---:R-:W-:Y:S05]  /*90f0*/  @!P0 BRA `(.L_x_39) ;  /* 0xfffffffc00f08947 */ /* 0x004fea000383ffff */
[----:B------:R-:W-:Y:S05]  /*9100*/  BRA `(.L_x_127) ;  /* 0xffffff90004c7947 */ /* 0x000fea000383ffff */
.L_x_43:
[----:B-1----:R-:W-:-:S07]  /*9110*/  MOV R0, UR4 ;  /* 0x0000000400007c02 */ /* 0x002fce0008000f00 */
.L_x_128:
[----:B-1----:R1:W2:Y:S02]  /*9120*/  SYNCS.PHASECHK.TRANS64.TRYWAIT P0, [R0+URZ], R3 ;  /* 0x00000003000075a7 */ /* 0x0022a400080011ff */
[----:B--2---:R-:W-:Y:S05]  /*9130*/  @!P0 NANOSLEEP.SYNCS 0x989680 ;  /* 0x009896800000895d */ /* 0x004fea0003900000 */
[----:B------:R-:W2:Y:S02]  /*9140*/  @!P0 SYNCS.PHASECHK.TRANS64 P0, [R0+URZ], R3 ;  /* 0x00000003000085a7 */ /* 0x000ea400080010ff */
[----:B--2---:R-:W-:Y:S05]  /*9150*/  @!P0 BRA `(.L_x_128) ;  /* 0xfffffffc00f08947 */ /* 0x004fea000383ffff */
[----:B------:R-:W-:Y:S05]  /*9160*/  BRA `(.L_x_129) ;  /* 0xffffff9400f47947 */ /* 0x000fea000383ffff */
.L_x_44:
[----:B------:R-:W-:-:S07]  /*9170*/  MOV R0, UR5 ;  /* 0x0000000500007c02 */ /* 0x000fce0008000f00 */
.L_x_130:
[----:B-1----:R1:W2:Y:S02]  /*9180*/  SYNCS.PHASECHK.TRANS64.TRYWAIT P0, [R0+URZ], R3 ;  /* 0x00000003000075a7 */ /* 0x0022a400080011ff */
[----:B--2---:R-:W-:Y:S05]  /*9190*/  @!P0 NANOSLEEP.SYNCS 0x989680 ;  /* 0x009896800000895d */ /* 0x004fea0003900000 */
[----:B------:R-:W2:Y:S02]  /*91a0*/  @!P0 SYNCS.PHASECHK.TRANS64 P0, [R0+URZ], R3 ;  /* 0x00000003000085a7 */ /* 0x000ea400080010ff */
[----:B--2---:R-:W-:Y:S05]  /*91b0*/  @!P0 BRA `(.L_x_130) ;  /* 0xfffffffc00f08947 */ /* 0x004fea000383ffff */
[----:B------:R-:W-:Y:S05]  /*91c0*/  BRA `(.L_x_131) ;  /* 0xffffff9800007947 */ /* 0x000fea000383ffff */
.L_x_45:
[----:B------:R-:W-:-:S07]  /*91d0*/  MOV R0, UR5 ;  /* 0x0000000500007c02 */ /* 0x000fce0008000f00 */
.L_x_132:
[----:B-1----:R1:W2:Y:S02]  /*91e0*/  SYNCS.PHASECHK.TRANS64.TRYWAIT P0, [R0+URZ], R3 ;  /* 0x00000003000075a7 */ /* 0x0022a400080011ff */
[----:B--2---:R-:W-:Y:S05]  /*91f0*/  @!P0 NANOSLEEP.SYNCS 0x989680 ;  /* 0x009896800000895d */ /* 0x004fea0003900000 */
[----:B------:R-:W2:Y:S02]  /*9200*/  @!P0 SYNCS.PHASECHK.TRANS64 P0, [R0+URZ], R3 ;  /* 0x00000003000085a7 */ /* 0x000ea400080010ff */
[----:B--2---:R-:W-:Y:S05]  /*9210*/  @!P0 BRA `(.L_x_132) ;  /* 0xfffffffc00f08947 */ /* 0x004fea000383ffff */
[----:B------:R-:W-:Y:S05]  /*9220*/  BRA `(.L_x_133) ;  /* 0xffffff98000c7947 */ /* 0x000fea000383ffff */
.L_x_46:
[----:B------:R-:W-:-:S07]  /*9230*/  MOV R0, UR5 ;  /* 0x0000000500007c02 */ /* 0x000fce0008000f00 */
.L_x_134:
[----:B-1----:R1:W2:Y:S02]  /*9240*/  SYNCS.PHASECHK.TRANS64.TRYWAIT P0, [R0+URZ], R3 ;  /* 0x00000003000075a7 */ /* 0x0022a400080011ff */
[----:B--2---:R-:W-:Y:S05]  /*9250*/  @!P0 NANOSLEEP.SYNCS 0x989680 ;  /* 0x009896800000895d */ /* 0x004fea0003900000 */
[----:B------:R-:W2:Y:S02]  /*9260*/  @!P0 SYNCS.PHASECHK.TRANS64 P0, [R0+URZ], R3 ;  /* 0x00000003000085a7 */ /* 0x000ea400080010ff */
[----:B--2---:R-:W-:Y:S05]  /*9270*/  @!P0 BRA `(.L_x_134) ;  /* 0xfffffffc00f08947 */ /* 0x004fea000383ffff */
[----:B------:R-:W-:Y:S05]  /*9280*/  BRA `(.L_x_135) ;  /* 0xffffff9800187947 */ /* 0x000fea000383ffff */
.L_x_49:
[----:B-1----:R1:W2:Y:S02]  /*9290*/  SYNCS.PHASECHK.TRANS64.TRYWAIT P0, [R2+URZ+0xe0], R5 ;  /* 0x0000e005020075a7 */ /* 0x0022a400080011ff */
[----:B--2---:R-:W-:Y:S05]  /*92a0*/  @!P0 NANOSLEEP.SYNCS 0x989680 ;  /* 0x009896800000895d */ /* 0x004fea0003900000 */
[----:B------:R-:W2:Y:S02]  /*92b0*/  @!P0 SYNCS.PHASECHK.TRANS64 P0, [R2+URZ+0xe0], R5 ;  /* 0x0000e005020085a7 */ /* 0x000ea400080010ff */
[----:B--2---:R-:W-:Y:S05]  /*92c0*/  @!P0 BRA `(.L_x_49) ;  /* 0xfffffffc00f08947 */ /* 0x004fea000383ffff */
[----:B------:R-:W-:Y:S05]  /*92d0*/  BRA `(.L_x_136) ;  /* 0xffffff9800747947 */ /* 0x000fea000383ffff */
.L_x_50:
[----:B------:R-:W-:-:S07]  /*92e0*/  MOV R2, UR4 ;  /* 0x0000000400027c02 */ /* 0x000fce0008000f00 */
.L_x_137:
[----:B-1----:R1:W2:Y:S02]  /*92f0*/  SYNCS.PHASECHK.TRANS64.TRYWAIT P0, [R2+URZ+0x90], R5 ;  /* 0x00009005020075a7 */ /* 0x0022a400080011ff */
[----:B--2---:R-:W-:Y:S05]  /*9300*/  @!P0 NANOSLEEP.SYNCS 0x989680 ;  /* 0x009896800000895d */ /* 0x004fea0003900000 */
[----:B------:R-:W2:Y:S02]  /*9310*/  @!P0 SYNCS.PHASECHK.TRANS64 P0, [R2+URZ+0x90], R5 ;  /* 0x00009005020085a7 */ /* 0x000ea400080010ff */
[----:B--2---:R-:W-:Y:S05]  /*9320*/  @!P0 BRA `(.L_x_137) ;  /* 0xfffffffc00f08947 */ /* 0x004fea000383ffff */
[----:B------:R-:W-:Y:S05]  /*9330*/  BRA `(.L_x_138) ;  /* 0xffffff9800847947 */ /* 0x000fea000383ffff */
.L_x_51:
[----:B-1----:R1:W2:Y:S02]  /*9340*/  SYNCS.PHASECHK.TRANS64.TRYWAIT P1, [R2+URZ+0x80], R5 ;  /* 0x00008005020075a7 */ /* 0x0022a400080211ff */
[----:B--2---:R-:W-:Y:S05]  /*9350*/  @!P1 NANOSLEEP.SYNCS 0x989680 ;  /* 0x009896800000995d */ /* 0x004fea0003900000 */
[----:B------:R-:W2:Y:S02]  /*9360*/  @!P1 SYNCS.PHASECHK.TRANS64 P1, [R2+URZ+0x80], R5 ;  /* 0x00008005020095a7 */ /* 0x000ea400080210ff */
[----:B--2---:R-:W-:Y:S05]  /*9370*/  @!P1 BRA `(.L_x_51) ;  /* 0xfffffffc00f09947 */ /* 0x004fea000383ffff */
[----:B------:R-:W-:Y:S05]  /*9380*/  BRA `(.L_x_139) ;  /* 0xffffff9800b47947 */ /* 0x000fea000383ffff */
.L_x_54:
[----:B------:R-:W-:-:S07]  /*9390*/  MOV R0, UR4 ;  /* 0x0000000400007c02 */ /* 0x000fce0008000f00 */
.L_x_140:
[----:B-1----:R1:W2:Y:S02]  /*93a0*/  SYNCS.PHASECHK.TRANS64.TRYWAIT P0, [R0+URZ+0x90], R3 ;  /* 0x00009003000075a7 */ /* 0x0022a400080011ff */
[----:B--2---:R-:W-:Y:S05]  /*93b0*/  @!P0 NANOSLEEP.SYNCS 0x989680 ;  /* 0x009896800000895d */ /* 0x004fea0003900000 */
[----:B------:R-:W2:Y:S02]  /*93c0*/  @!P0 SYNCS.PHASECHK.TRANS64 P0, [R0+URZ+0x90], R3 ;  /* 0x00009003000085a7 */ /* 0x000ea400080010ff */
[----:B--2---:R-:W-:Y:S05]  /*93d0*/  @!P0 BRA `(.L_x_140) ;  /* 0xfffffffc00f08947 */ /* 0x004fea000383ffff */
[----:B------:R-:W-:Y:S05]  /*93e0*/  BRA `(.L_x_53) ;  /* 0xffffff9c00087947 */ /* 0x000fea000383ffff */
.L_x_63:
[----:B-1----:R-:W-:-:S04]  /*93f0*/  MOV R0, UR5 ;  /* 0x0000000500007c02 */ /* 0x002fc80008000f00 */
[----:B------:R1:W2:Y:S03]  /*9400*/  SYNCS.PHASECHK.TRANS64.TRYWAIT P0, [R0+URZ+0x8], R7 ;  /* 0x00000807000075a7 */ /* 0x0002a600080011ff */
[----:B--2---:R-:W-:Y:S05]  /*9410*/  @!P0 NANOSLEEP.SYNCS 0x989680 ;  /* 0x009896800000895d */ /* 0x004fea0003900000 */
[----:B------:R-:W2:Y:S02]  /*9420*/  @!P0 SYNCS.PHASECHK.TRANS64 P0, [R0+URZ+0x8], R7 ;  /* 0x00000807000085a7 */ /* 0x000ea400080010ff */
[----:B--2---:R-:W-:Y:S05]  /*9430*/  @!P0 BRA `(.L_x_63) ;  /* 0xfffffffc00ec8947 */ /* 0x004fea000383ffff */
[----:B------:R-:W-:Y:S05]  /*9440*/  BRA `(.L_x_62) ;  /* 0xffffff9c00bc7947 */ /* 0x000fea000383ffff */
.L_x_65:
[----:B------:R-:W-:Y:S01]  /*9450*/  BSSY B0, `(.L_x_141) ;  /* 0x0000006000007945 */ /* 0x000fe20003800000 */
[----:B------:R-:W-:-:S07]  /*9460*/  MOV R15, 0xffffffff ;  /* 0xffffffff000f7802 */ /* 0x000fce0000000f00 */
[----:B-1---5:R-:W-:Y:S05]  /*9470*/  WARPSYNC.COLLECTIVE R15, `(.L_x_142) ;  /* 0x000000000f0c7348 */ /* 0x022fea0003c00000 */
[----:B------:R-:W-:Y:S02]  /*9480*/  ELECT P6, UR79, PT ;  /* 0x00000000004f782f */ /* 0x000fe400038c0000 */
[----:B------:R-:W-:Y:S01]  /*9490*/  MOV R14, UR79 ;  /* 0x0000004f000e7c02 */ /* 0x000fe20008000f00 */
[----:B-1---5:R-:W-:Y:S10]  /*94a0*/  ENDCOLLECTIVE ;  /* 0x000000000000791b */ /* 0x022ff40003800000 */
.L_x_142:
[----:B------:R-:W-:Y:S05]  /*94b0*/  BSYNC B0 ;  /* 0x0000000000007941 */ /* 0x000fea0003800000 */
.L_x_141:
[----:B------:R-:W-:Y:S01]  /*94c0*/  PLOP3.LUT P0, PT, P6, PT, PT, 0x80, 0x8 ;  /* 0x000000000008781c */ /* 0x000fe2000370f070 */
[----:B------:R-:W-:-:S12]  /*94d0*/  BRA `(.L_x_143) ;  /* 0xffffff9c00e87947 */ /* 0x000fd8000383ffff */
.L_x_67:
[----:B-1----:R-:W-:-:S04]  /*94e0*/  MOV R0, UR5 ;  /* 0x0000000500007c02 */ /* 0x002fc80008000f00 */
[----:B------:R1:W2:Y:S03]  /*94f0*/  SYNCS.PHASECHK.TRANS64.TRYWAIT P0, [R0+URZ+0x8], R5 ;  /* 0x00000805000075a7 */ /* 0x0002a600080011ff */
[----:B--2---:R-:W-:Y:S05]  /*9500*/  @!P0 NANOSLEEP.SYNCS 0x989680 ;  /* 0x009896800000895d */ /* 0x004fea0003900000 */
[----:B------:R-:W2:Y:S02]  /*9510*/  @!P0 SYNCS.PHASECHK.TRANS64 P0, [R0+URZ+0x8], R5 ;  /* 0x00000805000085a7 */ /* 0x000ea400080010ff */
[----:B--2---:R-:W-:Y:S05]  /*9520*/  @!P0 BRA `(.L_x_67) ;  /* 0xfffffffc00ec8947 */ /* 0x004fea000383ffff */
[----:B------:R-:W-:Y:S05]  /*9530*/  BRA `(.L_x_66) ;  /* 0xffffff9c00ec7947 */ /* 0x000fea000383ffff */
.L_x_68:
[----:B-1----:R1:W2:Y:S02]  /*9540*/  SYNCS.PHASECHK.TRANS64.TRYWAIT P0, [R0+URZ+0x80], R5 ;  /* 0x00008005000075a7 */ /* 0x0022a400080011ff */
[----:B--2---:R-:W-:Y:S05]  /*9550*/  @!P0 NANOSLEEP.SYNCS 0x989680 ;  /* 0x009896800000895d */ /* 0x004fea0003900000 */
[----:B------:R-:W2:Y:S02]  /*9560*/  @!P0 SYNCS.PHASECHK.TRANS64 P0, [R0+URZ+0x80], R5 ;  /* 0x00008005000085a7 */ /* 0x000ea400080010ff */
[----:B--2---:R-:W-:Y:S05]  /*9570*/  @!P0 BRA `(.L_x_68) ;  /* 0xfffffffc00f08947 */ /* 0x004fea000383ffff */
[----:B------:R-:W-:Y:S05]  /*9580*/  BRA `(.L_x_144) ;  /* 0xffffffa000c87947 */ /* 0x000fea000383ffff */
.L_x_70:
[----:B------:R-:W-:-:S07]  /*9590*/  MOV R0, UR23 ;  /* 0x0000001700007c02 */ /* 0x000fce0008000f00 */
.L_x_145:
[----:B-1----:R1:W2:Y:S02]  /*95a0*/  SYNCS.PHASECHK.TRANS64.TRYWAIT P0, [R0+URZ+0xc0], R5 ;  /* 0x0000c005000075a7 */ /* 0x0022a400080011ff */
[----:B--2---:R-:W-:Y:S05]  /*95b0*/  @!P0 NANOSLEEP.SYNCS 0x989680 ;  /* 0x009896800000895d */ /* 0x004fea0003900000 */
[----:B------:R-:W2:Y:S02]  /*95c0*/  @!P0 SYNCS.PHASECHK.TRANS64 P0, [R0+URZ+0xc0], R5 ;  /* 0x0000c005000085a7 */ /* 0x000ea400080010ff */
[----:B--2---:R-:W-:Y:S05]  /*95d0*/  @!P0 BRA `(.L_x_145) ;  /* 0xfffffffc00f08947 */ /* 0x004fea000383ffff */
[----:B------:R-:W-:Y:S05]  /*95e0*/  BRA `(.L_x_146) ;  /* 0xffffffa400147947 */ /* 0x000fea000383ffff */
.L_x_73:
[----:B------:R-:W-:Y:S07]  /*95f0*/  MOV R0, UR5 ;  /* 0x0000000500007c02 */ /* 0x000fee0008000f00 */
.L_x_147:
[----:B-1----:R1:W2:Y:S02]  /*9600*/  SYNCS.PHASECHK.TRANS64.TRYWAIT P0, [R0+URZ], R5 ;  /* 0x00000005000075a7 */ /* 0x0022a400080011ff */
[----:B--2---:R-:W-:Y:S05]  /*9610*/  @!P0 NANOSLEEP.SYNCS 0x989680 ;  /* 0x009896800000895d */ /* 0x004fea0003900000 */
[----:B------:R-:W2:Y:S02]  /*9620*/  @!P0 SYNCS.PHASECHK.TRANS64 P0, [R0+URZ], R5 ;  /* 0x00000005000085a7 */ /* 0x000ea400080010ff */
[----:B--2---:R-:W-:Y:S05]  /*9630*/  @!P0 BRA `(.L_x_147) ;  /* 0xfffffffc00f08947 */ /* 0x004fea000383ffff */
[----:B------:R-:W-:Y:S05]  /*9640*/  BRA `(.L_x_72) ;  /* 0xffffffa400287947 */ /* 0x000fea000383ffff */
.L_x_77:
[----:B-1----:R-:W-:-:S07]  /*9650*/  MOV R0, UR4 ;  /* 0x0000000400007c02 */ /* 0x002fce0008000f00 */
.L_x_148:
[----:B-1----:R1:W2:Y:S02]  /*9660*/  SYNCS.PHASECHK.TRANS64.TRYWAIT P0, [R0+URZ], R3 ;  /* 0x00000003000075a7 */ /* 0x0022a400080011ff */
[----:B--2---:R-:W-:Y:S05]  /*9670*/  @!P0 NANOSLEEP.SYNCS 0x989680 ;  /* 0x009896800000895d */ /* 0x004fea0003900000 */
[----:B------:R-:W2:Y:S02]  /*9680*/  @!P0 SYNCS.PHASECHK.TRANS64 P0, [R0+URZ], R3 ;  /* 0x00000003000085a7 */ /* 0x000ea400080010ff */
[----:B--2---:R-:W-:Y:S05]  /*9690*/  @!P0 BRA `(.L_x_148) ;  /* 0xfffffffc00f08947 */ /* 0x004fea000383ffff */
[----:B------:R-:W-:Y:S05]  /*96a0*/  BRA `(.L_x_149) ;  /* 0xffffffa400f47947 */ /* 0x000fea000383ffff */
.L_x_78:
[----:B------:R-:W-:-:S07]  /*96b0*/  MOV R0, UR5 ;  /* 0x0000000500007c02 */ /* 0x000fce0008000f00 */
.L_x_150:
[----:B-1----:R1:W2:Y:S02]  /*96c0*/  SYNCS.PHASECHK.TRANS64.TRYWAIT P0, [R0+URZ], R3 ;  /* 0x00000003000075a7 */ /* 0x0022a400080011ff */
[----:B--2---:R-:W-:Y:S05]  /*96d0*/  @!P0 NANOSLEEP.SYNCS 0x989680 ;  /* 0x009896800000895d */ /* 0x004fea0003900000 */
[----:B------:R-:W2:Y:S02]  /*96e0*/  @!P0 SYNCS.PHASECHK.TRANS64 P0, [R0+URZ], R3 ;  /* 0x00000003000085a7 */ /* 0x000ea400080010ff */
[----:B--2---:R-:W-:Y:S05]  /*96f0*/  @!P0 BRA `(.L_x_150) ;  /* 0xfffffffc00f08947 */ /* 0x004fea000383ffff */
[----:B------:R-:W-:Y:S05]  /*9700*/  BRA `(.L_x_151) ;  /* 0xffffffa800007947 */ /* 0x000fea000383ffff */
.L_x_79:
[----:B------:R-:W-:-:S07]  /*9710*/  MOV R0, UR5 ;  /* 0x0000000500007c02 */ /* 0x000fce0008000f00 */
.L_x_152:
[----:B-1----:R1:W2:Y:S02]  /*9720*/  SYNCS.PHASECHK.TRANS64.TRYWAIT P0, [R0+URZ], R3 ;  /* 0x00000003000075a7 */ /* 0x0022a400080011ff */
[----:B--2---:R-:W-:Y:S05]  /*9730*/  @!P0 NANOSLEEP.SYNCS 0x989680 ;  /* 0x009896800000895d */ /* 0x004fea0003900000 */
[----:B------:R-:W2:Y:S02]  /*9740*/  @!P0 SYNCS.PHASECHK.TRANS64 P0, [R0+URZ], R3 ;  /* 0x00000003000085a7 */ /* 0x000ea400080010ff */
[----:B--2---:R-:W-:Y:S05]  /*9750*/  @!P0 BRA `(.L_x_152) ;  /* 0xfffffffc00f08947 */ /* 0x004fea000383ffff */
[----:B------:R-:W-:Y:S05]  /*9760*/  BRA `(.L_x_153) ;  /* 0xffffffa8000c7947 */ /* 0x000fea000383ffff */
.L_x_82:
[----:B------:R-:W-:-:S07]  /*9770*/  MOV R0, UR17 ;  /* 0x0000001100007c02 */ /* 0x000fce0008000f00 */
.L_x_154:
[----:B-1----:R1:W2:Y:S02]  /*9780*/  SYNCS.PHASECHK.TRANS64.TRYWAIT P1, [R0+URZ+0x100], R3 ;  /* 0x00010003000075a7 */ /* 0x0022a400080211ff */
[----:B--2---:R-:W-:Y:S05]  /*9790*/  @!P1 NANOSLEEP.SYNCS 0x989680 ;  /* 0x009896800000995d */ /* 0x004fea0003900000 */
[----:B------:R-:W2:Y:S02]  /*97a0*/  @!P1 SYNCS.PHASECHK.TRANS64 P1, [R0+URZ+0x100], R3 ;  /* 0x00010003000095a7 */ /* 0x000ea400080210ff */
[----:B--2---:R-:W-:Y:S05]  /*97b0*/  @!P1 BRA `(.L_x_154) ;  /* 0xfffffffc00f09947 */ /* 0x004fea000383ffff */
[----:B------:R-:W-:Y:S05]  /*97c0*/  BRA `(.L_x_155) ;  /* 0xffffffa800587947 */ /* 0x000fea000383ffff */
.L_x_87:
[----:B--2---:R2:W3:Y:S02]  /*97d0*/  SYNCS.PHASECHK.TRANS64.TRYWAIT P0, [R12+URZ+0x80], R9 ;  /* 0x000080090c0075a7 */ /* 0x0044e400080011ff */
[----:B---3--:R-:W-:Y:S05]  /*97e0*/  @!P0 NANOSLEEP.SYNCS 0x989680 ;  /* 0x009896800000895d */ /* 0x008fea0003900000 */
[----:B------:R-:W3:Y:S02]  /*97f0*/  @!P0 SYNCS.PHASECHK.TRANS64 P0, [R12+URZ+0x80], R9 ;  /* 0x000080090c0085a7 */ /* 0x000ee400080010ff */
[----:B---3--:R-:W-:Y:S05]  /*9800*/  @!P0 BRA `(.L_x_87) ;  /* 0xfffffffc00f08947 */ /* 0x008fea000383ffff */
[----:B------:R-:W-:Y:S05]  /*9810*/  BRA `(.L_x_156) ;  /* 0xffffffac00787947 */ /* 0x000fea000383ffff */
.L_x_90:
[----:B------:R-:W-:Y:S07]  /*9820*/  MOV R0, UR21 ;  /* 0x0000001500007c02 */ /* 0x000fee0008000f00 */
.L_x_157:
[----:B--2---:R2:W3:Y:S02]  /*9830*/  SYNCS.PHASECHK.TRANS64.TRYWAIT P2, [R0+URZ+0x78], R11 ;  /* 0x0000780b000075a7 */ /* 0x0044e400080411ff */
[----:B---3--:R-:W-:Y:S05]  /*9840*/  @!P2 NANOSLEEP.SYNCS 0x989680 ;  /* 0x009896800000a95d */ /* 0x008fea0003900000 */
[----:B------:R-:W3:Y:S02]  /*9850*/  @!P2 SYNCS.PHASECHK.TRANS64 P2, [R0+URZ+0x78], R11 ;  /* 0x0000780b0000a5a7 */ /* 0x000ee400080410ff */
[----:B---3--:R-:W-:Y:S05]  /*9860*/  @!P2 BRA `(.L_x_157) ;  /* 0xfffffffc00f0a947 */ /* 0x008fea000383ffff */
[----:B------:R-:W-:Y:S05]  /*9870*/  BRA `(.L_x_89) ;  /* 0xffffffb000e07947 */ /* 0x000fea000383ffff */
.L_x_93:
[----:B--2---:R-:W-:Y:S07]  /*9880*/  MOV R0, UR21 ;  /* 0x0000001500007c02 */ /* 0x004fee0008000f00 */
.L_x_158:
[----:B--2---:R2:W3:Y:S02]  /*9890*/  SYNCS.PHASECHK.TRANS64.TRYWAIT P0, [R0+URZ+0x60], R9 ;  /* 0x00006009000075a7 */ /* 0x0044e400080011ff */
[----:B---3--:R-:W-:Y:S05]  /*98a0*/  @!P0 NANOSLEEP.SYNCS 0x989680 ;  /* 0x009896800000895d */ /* 0x008fea0003900000 */
[----:B------:R-:W3:Y:S02]  /*98b0*/  @!P0 SYNCS.PHASECHK.TRANS64 P0, [R0+URZ+0x60], R9 ;  /* 0x00006009000085a7 */ /* 0x000ee400080010ff */
[----:B---3--:R-:W-:Y:S05]  /*98c0*/  @!P0 BRA `(.L_x_158) ;  /* 0xfffffffc00f08947 */ /* 0x008fea000383ffff */
[----:B------:R-:W-:Y:S05]  /*98d0*/  BRA `(.L_x_159) ;  /* 0xffffffb4003c7947 */ /* 0x000fea000383ffff */
.L_x_94:
[----:B------:R-:W-:Y:S07]  /*98e0*/  MOV R0, UR21 ;  /* 0x0000001500007c02 */ /* 0x000fee0008000f00 */
.L_x_160:
[----:B--2---:R2:W3:Y:S02]  /*98f0*/  SYNCS.PHASECHK.TRANS64.TRYWAIT P0, [R0+URZ+0x68], R9 ;  /* 0x00006809000075a7 */ /* 0x0044e400080011ff */
[----:B---3--:R-:W-:Y:S05]  /*9900*/  @!P0 NANOSLEEP.SYNCS 0x989680 ;  /* 0x009896800000895d */ /* 0x008fea0003900000 */
[----:B------:R-:W3:Y:S02]  /*9910*/  @!P0 SYNCS.PHASECHK.TRANS64 P0, [R0+URZ+0x68], R9 ;  /* 0x00006809000085a7 */ /* 0x000ee400080010ff */
[----:B---3--:R-:W-:Y:S05]  /*9920*/  @!P0 BRA `(.L_x_160) ;  /* 0xfffffffc00f08947 */ /* 0x008fea000383ffff */
[----:B------:R-:W-:Y:S05]  /*9930*/  BRA `(.L_x_161) ;  /* 0xffffffb400787947 */ /* 0x000fea000383ffff */
.L_x_96:
[----:B------:R-:W-:-:S07]  /*9940*/  MOV R0, UR21 ;  /* 0x0000001500007c02 */ /* 0x000fce0008000f00 */
.L_x_162:
[----:B---3--:R3:W4:Y:S02]  /*9950*/  SYNCS.PHASECHK.TRANS64.TRYWAIT P0, [R0+URZ+0x60], R3 ;  /* 0x00006003000075a7 */ /* 0x00872400080011ff */
[----:B----4-:R-:W-:Y:S05]  /*9960*/  @!P0 NANOSLEEP.SYNCS 0x989680 ;  /* 0x009896800000895d */ /* 0x010fea0003900000 */
[----:B------:R-:W4:Y:S02]  /*9970*/  @!P0 SYNCS.PHASECHK.TRANS64 P0, [R0+URZ+0x60], R3 ;  /* 0x00006003000085a7 */ /* 0x000f2400080010ff */
[----:B----4-:R-:W-:Y:S05]  /*9980*/  @!P0 BRA `(.L_x_162) ;  /* 0xfffffffc00f08947 */ /* 0x010fea000383ffff */
[----:B------:R-:W-:Y:S05]  /*9990*/  BRA `(.L_x_163) ;  /* 0xffffffb400ec7947 */ /* 0x000fea000383ffff */
.L_x_98:
[----:B-1----:R1:W2:Y:S02]  /*99a0*/  SYNCS.PHASECHK.TRANS64.TRYWAIT P0, [R3+URZ+0x80], R0 ;  /* 0x00008000030075a7 */ /* 0x0022a400080011ff */
[----:B--2---:R-:W-:Y:S05]  /*99b0*/  @!P0 NANOSLEEP.SYNCS 0x989680 ;  /* 0x009896800000895d */ /* 0x004fea0003900000 */
[----:B------:R-:W2:Y:S02]  /*99c0*/  @!P0 SYNCS.PHASECHK.TRANS64 P0, [R3+URZ+0x80], R0 ;  /* 0x00008000030085a7 */ /* 0x000ea400080010ff */
[----:B--2---:R-:W-:Y:S05]  /*99d0*/  @!P0 BRA `(.L_x_98) ;  /* 0xfffffffc00f08947 */ /* 0x004fea000383ffff */
[----:B------:R-:W-:Y:S05]  /*99e0*/  BRA `(.L_x_164) ;  /* 0xffffffb800a87947 */ /* 0x000fea000383ffff */
.L_x_109:
[----:B-1----:R1:W2:Y:S02]  /*99f0*/  SYNCS.PHASECHK.TRANS64.TRYWAIT P1, [R3+URZ+0x50], R0 ;  /* 0x00005000030075a7 */ /* 0x0022a400080211ff */
[----:B--2---:R-:W-:Y:S05]  /*9a00*/  @!P1 NANOSLEEP.SYNCS 0x989680 ;  /* 0x009896800000995d */ /* 0x004fea0003900000 */
[----:B------:R-:W2:Y:S02]  /*9a10*/  @!P1 SYNCS.PHASECHK.TRANS64 P1, [R3+URZ+0x50], R0 ;  /* 0x00005000030095a7 */ /* 0x000ea400080210ff */
[----:B--2---:R-:W-:Y:S05]  /*9a20*/  @!P1 BRA `(.L_x_109) ;  /* 0xfffffffc00f09947 */ /* 0x004fea000383ffff */
[----:B------:R-:W-:Y:S05]  /*9a30*/  BRA `(.L_x_108) ;  /* 0xffffffc800287947 */ /* 0x000fea000383ffff */
.L_x_111:
[----:B-1----:R1:W4:Y:S02]  /*9a40*/  SYNCS.PHASECHK.TRANS64.TRYWAIT P0, [R144+URZ+0xa0], R5 ;  /* 0x0000a005900075a7 */ /* 0x00232400080011ff */
[----:B----4-:R-:W-:Y:S05]  /*9a50*/  @!P0 NANOSLEEP.SYNCS 0x989680 ;  /* 0x009896800000895d */ /* 0x010fea0003900000 */
[----:B------:R-:W4:Y:S02]  /*9a60*/  @!P0 SYNCS.PHASECHK.TRANS64 P0, [R144+URZ+0xa0], R5 ;  /* 0x0000a005900085a7 */ /* 0x000f2400080010ff */
[----:B----4-:R-:W-:Y:S05]  /*9a70*/  @!P0 BRA `(.L_x_111) ;  /* 0xfffffffc00f08947 */ /* 0x010fea000383ffff */
[----:B------:R-:W-:Y:S05]  /*9a80*/  BRA `(.L_x_110) ;  /* 0xffffffc800847947 */ /* 0x000fea000383ffff */
.L_x_119:
[----:B--2---:R2:W3:Y:S02]  /*9a90*/  SYNCS.PHASECHK.TRANS64.TRYWAIT P0, [R114+URZ+0x50], R3 ;  /* 0x00005003720075a7 */ /* 0x0044e400080011ff */
[----:B---3--:R-:W-:Y:S05]  /*9aa0*/  @!P0 NANOSLEEP.SYNCS 0x989680 ;  /* 0x009896800000895d */ /* 0x008fea0003900000 */
[----:B------:R-:W3:Y:S02]  /*9ab0*/  @!P0 SYNCS.PHASECHK.TRANS64 P0, [R114+URZ+0x50], R3 ;  /* 0x00005003720085a7 */ /* 0x000ee400080010ff */
[----:B---3--:R-:W-:Y:S05]  /*9ac0*/  @!P0 BRA `(.L_x_119) ;  /* 0xfffffffc00f08947 */ /* 0x008fea000383ffff */
[----:B------:R-:W-:Y:S05]  /*9ad0*/  BRA `(.L_x_118) ;  /* 0xffffffdc00887947 */ /* 0x000fea000383ffff */
        .weak           $__internal_0_$__cuda_sm10x_tcgen05_guardrail_trap_col_being_dealloced_not_returned_by_alloc
        .type           $__internal_0_$__cuda_sm10x_tcgen05_guardrail_trap_col_being_dealloced_not_returned_by_alloc,@function
        .size           $__internal_0_$__cuda_sm10x_tcgen05_guardrail_trap_col_being_dealloced_not_returned_by_alloc,($__internal_1_$__cuda_sm10x_tcgen05_guardrail_trap_phase_invalid_during_alloc - $__internal_0_$__cuda_sm10x_tcgen05_guardrail_trap_col_being_dealloced_not_returned_by_alloc)
$__internal_0_$__cuda_sm10x_tcgen05_guardrail_trap_col_being_dealloced_not_returned_by_alloc:
[----:B------:R-:W-:Y:S05]  /*9ae0*/  BPT.TRAP 0x1 ;  /* 0x000000040000795c */ /* 0x000fea0000300000 */
[----:B------:R-:W-:-:S04]  /*9af0*/  HFMA2 R3, -RZ, RZ, 0, 0 ;  /* 0x00000000ff037431 */ /* 0x000fc800000001ff */
[----:B------:R-:W-:Y:S05]  /*9b00*/  RET.REL.NODEC R2 `(_ZN7cutlass13device_kernelINS_4gemm6kernel13GemmUniversalIN4cute5tupleIJiiiiEEENS1_10collective13CollectiveMmaINS1_35MainloopSm100TmaUmmaWarpSpecializedILi5ELi2ELi4ENS5_IJNS4_1CILi2EEESB_NSA_ILi1EEEEEEEENS5_IJNSA_ILi256EEENSA_ILi128EEENSA_ILi64EEEEEEaNS5_IJlSC_lEEEaSJ_NS4_8TiledMMAINS4_8MMA_AtomIJNS4_21SM100_MMA_S8_2x1SM_SSIaaiLi256ELi128ELNS4_4UMMA5MajorE0ELSO_0ELNSN_8SaturateE0EEEEEENS4_6LayoutINS5_IJSC_SC_SC_EEENS5_IJNSA_ILi0EEESU_SU_EEEEENS5_IJNS4_10UnderscoreESX_SX_EEEEENS4_28SM100_TMA_2SM_LOAD_MULTICASTENS4_14ComposedLayoutINS4_7SwizzleILi2ELi4ELi3EEENS4_18smem_ptr_flag_bitsILi8EEENSS_INS5_IJNSA_ILi8EEESH_EEENS5_IJSH_SC_EEEEEEEvNS4_8identityENS4_18SM100_TMA_2SM_LOADES1A_vS1B_EENS_8epilogue10collective18CollectiveEpilogueINS1E_23Sm100TmaWarpSpecializedILi2ELi2ELi64ELb0ELb0EEEJNS5_IJSG_SG_SH_EEENS5_IJNSS_ISG_SC_EENSS_ISH_SC_EEEEEaSJ_aSJ_NS1E_6fusion15FusionCallbacksIS1I_NS1N_17LinearCombinationIaiaiLNS_15FloatRoundStyleE2EEES1J_S1M_JEEENS4_5SM1004TMEM4LOAD26SM100_TMEM_LOAD_32dp32b64xENS4_13SM90_TMA_LOADES1A_NS4_39AutoVectorizingCopyWithAssumedAlignmentILi128EEENS4_14SM90_TMA_STOREES1A_S1Z_S1Z_EEEvvEEEEvNT_6ParamsE) ;  /* 0xffffff64023c7950 */ /* 0x000fea0003c3ffff */
        .weak           $__internal_1_$__cuda_sm10x_tcgen05_guardrail_trap_phase_invalid_during_alloc
        .type           $__internal_1_$__cuda_sm10x_tcgen05_guardrail_trap_phase_invalid_during_alloc,@function
        .size           $__internal_1_$__cuda_sm10x_tcgen05_guardrail_trap_phase_invalid_during_alloc,($__internal_2_$__cuda_sm10x_tcgen05_guardrail_trap_unallocated_columns_being_dealloced - $__internal_1_$__cuda_sm10x_tcgen05_guardrail_trap_phase_invalid_during_alloc)
$__internal_1_$__cuda_sm10x_tcgen05_guardrail_trap_phase_invalid_during_alloc:
[----:B------:R-:W-:Y:S05]  /*9b10*/  BPT.TRAP 0x1 ;  /* 0x000000040000795c */ /* 0x000fea0000300000 */
[----:B------:R-:W-:-:S04]  /*9b20*/  MOV R5, 0x0 ;  /* 0x0000000000057802 */ /* 0x000fc80000000f00 */
[----:B------:R-:W-:Y:S05]  /*9b30*/  RET.REL.NODEC R4 `(_ZN7cutlass13device_kernelINS_4gemm6kernel13GemmUniversalIN4cute5tupleIJiiiiEEENS1_10collective13CollectiveMmaINS1_35MainloopSm100TmaUmmaWarpSpecializedILi5ELi2ELi4ENS5_IJNS4_1CILi2EEESB_NSA_ILi1EEEEEEEENS5_IJNSA_ILi256EEENSA_ILi128EEENSA_ILi64EEEEEEaNS5_IJlSC_lEEEaSJ_NS4_8TiledMMAINS4_8MMA_AtomIJNS4_21SM100_MMA_S8_2x1SM_SSIaaiLi256ELi128ELNS4_4UMMA5MajorE0ELSO_0ELNSN_8SaturateE0EEEEEENS4_6LayoutINS5_IJSC_SC_SC_EEENS5_IJNSA_ILi0EEESU_SU_EEEEENS5_IJNS4_10UnderscoreESX_SX_EEEEENS4_28SM100_TMA_2SM_LOAD_MULTICASTENS4_14ComposedLayoutINS4_7SwizzleILi2ELi4ELi3EEENS4_18smem_ptr_flag_bitsILi8EEENSS_INS5_IJNSA_ILi8EEESH_EEENS5_IJSH_SC_EEEEEEEvNS4_8identityENS4_18SM100_TMA_2SM_LOADES1A_vS1B_EENS_8epilogue10collective18CollectiveEpilogueINS1E_23Sm100TmaWarpSpecializedILi2ELi2ELi64ELb0ELb0EEEJNS5_IJSG_SG_SH_EEENS5_IJNSS_ISG_SC_EENSS_ISH_SC_EEEEEaSJ_aSJ_NS1E_6fusion15FusionCallbacksIS1I_NS1N_17LinearCombinationIaiaiLNS_15FloatRoundStyleE2EEES1J_S1M_JEEENS4_5SM1004TMEM4LOAD26SM100_TMEM_LOAD_32dp32b64xENS4_13SM90_TMA_LOADES1A_NS4_39AutoVectorizingCopyWithAssumedAlignmentILi128EEENS4_14SM90_TMA_STOREES1A_S1Z_S1Z_EEEvvEEEEvNT_6ParamsE) ;  /* 0xffffff6404307950 */ /* 0x000fea0003c3ffff */
        .weak           $__internal_2_$__cuda_sm10x_tcgen05_guardrail_trap_unallocated_columns_being_dealloced
        .type           $__internal_2_$__cuda_sm10x_tcgen05_guardrail_trap_unallocated_columns_being_dealloced,@function
        .size           $__internal_2_$__cuda_sm10x_tcgen05_guardrail_trap_unallocated_columns_being_dealloced,(.L_x_166 - $__internal_2_$__cuda_sm10x_tcgen05_guardrail_trap_unallocated_columns_being_dealloced)
$__internal_2_$__cuda_sm10x_tcgen05_guardrail_trap_unallocated_columns_being_dealloced:
[----:B------:R-:W-:Y:S05]  /*9b40*/  BPT.TRAP 0x1 ;  /* 0x000000040000795c */ /* 0x000fea0000300000 */
[----:B------:R-:W-:-:S04]  /*9b50*/  HFMA2 R3, -RZ, RZ, 0, 0 ;  /* 0x00000000ff037431 */ /* 0x000fc800000001ff */
[----:B------:R-:W-:Y:S05]  /*9b60*/  RET.REL.NODEC R2 `(_ZN7cutlass13device_kernelINS_4gemm6kernel13GemmUniversalIN4cute5tupleIJiiiiEEENS1_10collective13CollectiveMmaINS1_35MainloopSm100TmaUmmaWarpSpecializedILi5ELi2ELi4ENS5_IJNS4_1CILi2EEESB_NSA_ILi1EEEEEEEENS5_IJNSA_ILi256EEENSA_ILi128EEENSA_ILi64EEEEEEaNS5_IJlSC_lEEEaSJ_NS4_8TiledMMAINS4_8MMA_AtomIJNS4_21SM100_MMA_S8_2x1SM_SSIaaiLi256ELi128ELNS4_4UMMA5MajorE0ELSO_0ELNSN_8SaturateE0EEEEEENS4_6LayoutINS5_IJSC_SC_SC_EEENS5_IJNSA_ILi0EEESU_SU_EEEEENS5_IJNS4_10UnderscoreESX_SX_EEEEENS4_28SM100_TMA_2SM_LOAD_MULTICASTENS4_14ComposedLayoutINS4_7SwizzleILi2ELi4ELi3EEENS4_18smem_ptr_flag_bitsILi8EEENSS_INS5_IJNSA_ILi8EEESH_EEENS5_IJSH_SC_EEEEEEEvNS4_8identityENS4_18SM100_TMA_2SM_LOADES1A_vS1B_EENS_8epilogue10collective18CollectiveEpilogueINS1E_23Sm100TmaWarpSpecializedILi2ELi2ELi64ELb0ELb0EEEJNS5_IJSG_SG_SH_EEENS5_IJNSS_ISG_SC_EENSS_ISH_SC_EEEEEaSJ_aSJ_NS1E_6fusion15FusionCallbacksIS1I_NS1N_17LinearCombinationIaiaiLNS_15FloatRoundStyleE2EEES1J_S1M_JEEENS4_5SM1004TMEM4LOAD26SM100_TMEM_LOAD_32dp32b64xENS4_13SM90_TMA_LOADES1A_NS4_39AutoVectorizingCopyWithAssumedAlignmentILi128EEENS4_14SM90_TMA_STOREES1A_S1Z_S1Z_EEEvvEEEEvNT_6ParamsE) ;  /* 0xffffff6402247950 */ /* 0x000fea0003c3ffff */
.L_x_165:
[----:B------:R-:W-:-:S00]  /*9b70*/  BRA `(.L_x_165) ;  /* 0xfffffffc00fc7947 */ /* 0x000fc0000383ffff */
[----:B------:R-:W-:-:S00]  /*9b80*/  NOP ;  /* 0x0000000000007918 */ /* 0x000fc00000000000 */
[----:B------:R-:W-:-:S00]  /*9b90*/  NOP ;  /* 0x0000000000007918 */ /* 0x000fc00000000000 */
[----:B------:R-:W-:-:S00]  /*9ba0*/  NOP ;  /* 0x0000000000007918 */ /* 0x000fc00000000000 */
[----:B------:R-:W-:-:S00]  /*9bb0*/  NOP ;  /* 0x0000000000007918 */ /* 0x000fc00000000000 */
[----:B------:R-:W-:-:S00]  /*9bc0*/  NOP ;  /* 0x0000000000007918 */ /* 0x000fc00000000000 */
[----:B------:R-:W-:-:S00]  /*9bd0*/  NOP ;  /* 0x0000000000007918 */ /* 0x000fc00000000000 */
[----:B------:R-:W-:-:S00]  /*9be0*/  NOP ;  /* 0x0000000000007918 */ /* 0x000fc00000000000 */
[----:B------:R-:W-:-:S00]  /*9bf0*/  NOP ;  /* 0x0000000000007918 */ /* 0x000fc00000000000 */
.L_x_166:


//--------------------- .nv.global.init           --------------------------
	.section	.nv.global.init,"aw",@progbits
.nv.global.init:
	.type		$str$27,@object
	.size		$str$27,($str$28 - $str$27)
$str$27:
        /*0000*/ 	.byte	0x28, 0x61, 0x64, 0x64, 0x72, 0x65, 0x73, 0x73, 0x20, 0x26, 0x20, 0x6d, 0x61, 0x73, 0x6b, 0x29
        /*0010*/ 	.byte	0x20, 0x3d, 0x3d, 0x20, 0x30, 0x00
	.type		$str$28,@object
	.size		$str$28,($str$26 - $str$28)
$str$28:
        /*0016*/ 	.byte	0x2f, 0x74, 0x6d, 0x70, 0x2f, 0x63, 0x75, 0x74, 0x6c, 0x61, 0x73, 0x73, 0x5f, 0x73, 0x77, 0x65
        /*0026*/ 	.byte	0x65, 0x70, 0x5f, 0x73, 0x72, 0x63, 0x2f, 0x69, 0x6e, 0x63, 0x6c, 0x75, 0x64, 0x65, 0x2f, 0x63
        /*0036*/ 	.byte	0x75, 0x74, 0x65, 0x2f, 0x70, 0x6f, 0x69, 0x6e, 0x74, 0x65, 0x72, 0x5f, 0x66, 0x6c, 0x61, 0x67
        /*0046*/ 	.byte	0x67, 0x65, 0x64, 0x2e, 0x68, 0x70, 0x70, 0x00
	.type		$str$26,@object
	.size		$str$26,($str$25 - $str$26)
$str$26:
        /*004e*/ 	.byte	0x2f, 0x74, 0x6d, 0x70, 0x2f, 0x63, 0x75, 0x74, 0x6c, 0x61, 0x73, 0x73, 0x5f, 0x73, 0x77, 0x65
        /*005e*/ 	.byte	0x65, 0x70, 0x5f, 0x73, 0x72, 0x63, 0x2f, 0x69, 0x6e, 0x63, 0x6c, 0x75, 0x64, 0x65, 0x2f, 0x63
        /*006e*/ 	.byte	0x75, 0x74, 0x65, 0x2f, 0x61, 0x74, 0x6f, 0x6d, 0x2f, 0x63, 0x6f, 0x70, 0x79, 0x5f, 0x74, 0x72
        /*007e*/ 	.byte	0x61, 0x69, 0x74, 0x73, 0x5f, 0x73, 0x6d, 0x31, 0x30, 0x30, 0x2e, 0x68, 0x70, 0x70, 0x00
	.type		$str$25,@object
	.size		$str$25,(__unnamed_1 - $str$25)
$str$25:
        /*008d*/ 	.byte	0x28, 0x28, 0x75, 0x69, 0x6e, 0x74, 0x33, 0x32, 0x5f, 0x74, 0x28, 0x74, 0x68, 0x72, 0x65, 0x61
        /*009d*/ 	.byte	0x64, 0x49, 0x64, 0x78, 0x2e, 0x78, 0x29, 0x20, 0x2f, 0x20, 0x33, 0x32, 0x29, 0x20, 0x25, 0x20
        /*00ad*/ 	.byte	0x34, 0x29, 0x20, 0x3d, 0x3d, 0x20, 0x28, 0x28, 0x28, 0x74, 0x6d, 0x65, 0x6d, 0x5f, 0x61, 0x64
        /*00bd*/ 	.byte	0x64, 0x72, 0x20, 0x3e, 0x3e, 0x20, 0x31, 0x36, 0x29, 0x20, 0x2f, 0x20, 0x33, 0x32, 0x29, 0x20
        /*00cd*/ 	.byte	0x25, 0x20, 0x34, 0x29, 0x00
	.type		__unnamed_1,@object
	.size		__unnamed_1,(__unnamed_2 - __unnamed_1)
__unnamed_1:
        /*00d2*/ 	.byte	0x61, 0x75, 0x74, 0x6f, 0x20, 0x63, 0x75, 0x74, 0x65, 0x3a, 0x3a, 0x61, 0x73, 0x5f, 0x70, 0x6f
        /* <DEDUP_REMOVED lines=24> */
        /*0262*/ 	.byte	0x5d, 0x00
	.type		__unnamed_2,@object
	.size		__unnamed_2,(.L_2 - __unnamed_2)
__unnamed_2:
        /* <DEDUP_REMOVED lines=42> */
        /*0504*/ 	.byte	0x43, 0x3c, 0x30, 0x3e, 0x3e, 0x3e, 0x3e, 0x5d, 0x00
.L_2:


//--------------------- .nv.shared._ZN7cutlass13device_kernelINS_4gemm6kernel13GemmUniversalIN4cute5tupleIJiiiiEEENS1_10collective13CollectiveMmaINS1_35MainloopSm100TmaUmmaWarpSpecializedILi5ELi2ELi4ENS5_IJNS4_1CILi2EEESB_NSA_ILi1EEEEEEEENS5_IJNSA_ILi256EEENSA_ILi128EEENSA_ILi64EEEEEEaNS5_IJlSC_lEEEaSJ_NS4_8TiledMMAINS4_8MMA_AtomIJNS4_21SM100_MMA_S8_2x1SM_SSIaaiLi256ELi128ELNS4_4UMMA5MajorE0ELSO_0ELNSN_8SaturateE0EEEEEENS4_6LayoutINS5_IJSC_SC_SC_EEENS5_IJNSA_ILi0EEESU_SU_EEEEENS5_IJNS4_10UnderscoreESX_SX_EEEEENS4_28SM100_TMA_2SM_LOAD_MULTICASTENS4_14ComposedLayoutINS4_7SwizzleILi2ELi4ELi3EEENS4_18smem_ptr_flag_bitsILi8EEENSS_INS5_IJNSA_ILi8EEESH_EEENS5_IJSH_SC_EEEEEEEvNS4_8identityENS4_18SM100_TMA_2SM_LOADES1A_vS1B_EENS_8epilogue10collective18CollectiveEpilogueINS1E_23Sm100TmaWarpSpecializedILi2ELi2ELi64ELb0ELb0EEEJNS5_IJSG_SG_SH_EEENS5_IJNSS_ISG_SC_EENSS_ISH_SC_EEEEEaSJ_aSJ_NS1E_6fusion15FusionCallbacksIS1I_NS1N_17LinearCombinationIaiaiLNS_15FloatRoundStyleE2EEES1J_S1M_JEEENS4_5SM1004TMEM4LOAD26SM100_TMEM_LOAD_32dp32b64xENS4_13SM90_TMA_LOADES1A_NS4_39AutoVectorizingCopyWithAssumedAlignmentILi128EEENS4_14SM90_TMA_STOREES1A_S1Z_S1Z_EEEvvEEEEvNT_6ParamsE --------------------------
	.section	.nv.shared._ZN7cutlass13device_kernelINS_4gemm6kernel13GemmUniversalIN4cute5tupleIJiiiiEEENS1_10collective13CollectiveMmaINS1_35MainloopSm100TmaUmmaWarpSpecializedILi5ELi2ELi4ENS5_IJNS4_1CILi2EEESB_NSA_ILi1EEEEEEEENS5_IJNSA_ILi256EEENSA_ILi128EEENSA_ILi64EEEEEEaNS5_IJlSC_lEEEaSJ_NS4_8TiledMMAINS4_8MMA_AtomIJNS4_21SM100_MMA_S8_2x1SM_SSIaaiLi256ELi128ELNS4_4UMMA5MajorE0ELSO_0ELNSN_8SaturateE0EEEEEENS4_6LayoutINS5_IJSC_SC_SC_EEENS5_IJNSA_ILi0EEESU_SU_EEEEENS5_IJNS4_10UnderscoreESX_SX_EEEEENS4_28SM100_TMA_2SM_LOAD_MULTICASTENS4_14ComposedLayoutINS4_7SwizzleILi2ELi4ELi3EEENS4_18smem_ptr_flag_bitsILi8EEENSS_INS5_IJNSA_ILi8EEESH_EEENS5_IJSH_SC_EEEEEEEvNS4_8identityENS4_18SM100_TMA_2SM_LOADES1A_vS1B_EENS_8epilogue10collective18CollectiveEpilogueINS1E_23Sm100TmaWarpSpecializedILi2ELi2ELi64ELb0ELb0EEEJNS5_IJSG_SG_SH_EEENS5_IJNSS_ISG_SC_EENSS_ISH_SC_EEEEEaSJ_aSJ_NS1E_6fusion15FusionCallbacksIS1I_NS1N_17LinearCombinationIaiaiLNS_15FloatRoundStyleE2EEES1J_S1M_JEEENS4_5SM1004TMEM4LOAD26SM100_TMEM_LOAD_32dp32b64xENS4_13SM90_TMA_LOADES1A_NS4_39AutoVectorizingCopyWithAssumedAlignmentILi128EEENS4_14SM90_TMA_STOREES1A_S1Z_S1Z_EEEvvEEEEvNT_6ParamsE,"aw",@nobits
	.sectionflags	@""
	.align	16
	.zero		1024


//--------------------- .nv.shared.reserved.0     --------------------------
	.section	.nv.shared.reserved.0,"aw",@nobits
	.weak		__nv_reservedSMEM_offset_0_alias
	.size		__nv_reservedSMEM_offset_0_alias, 0, 64
	.other		__nv_reservedSMEM_offset_0_alias,@"STO_CUDA_RESERVED_SHARED STV_DEFAULT"
__nv_reservedSMEM_offset_0_alias:
	.zero		0
.nv.shared.reserved.0:
	.zero		64
	.weak		__nv_reservedSMEM_tcgen05_partition
	.type		__nv_reservedSMEM_tcgen05_partition,@object
	.size		__nv_reservedSMEM_tcgen05_partition,(.L_0 - __nv_reservedSMEM_tcgen05_partition)
__nv_reservedSMEM_tcgen05_partition:
	.zero		32
.L_0:


//--------------------- .nv.global                --------------------------
	.section	.nv.global,"aw",@nobits
.nv.global:
	.type		_ZN40_INTERNAL_39abd447_4_k_cu_8ea61538_101184cute1_E,@object
	.size		_ZN40_INTERNAL_39abd447_4_k_cu_8ea61538_101184cute1_E,(_ZN40_INTERNAL_39abd447_4_k_cu_8ea61538_101184cuda3std3__45__cpo6cbeginE - _ZN40_INTERNAL_39abd447_4_k_cu_8ea61538_101184cute1_E)
_ZN40_INTERNAL_39abd447_4_k_cu_8ea61538_101184cute1_E:
	.zero		1
	.type		_ZN40_INTERNAL_39abd447_4_k_cu_8ea61538_101184cuda3std3__45__cpo6cbeginE,@object
	.size		_ZN40_INTERNAL_39abd447_4_k_cu_8ea61538_101184cuda3std3__45__cpo6cbeginE,(_ZN40_INTERNAL_39abd447_4_k_cu_8ea61538_101184cuda3std3__48in_placeE - _ZN40_INTERNAL_39abd447_4_k_cu_8ea61538_101184cuda3std3__45__cpo6cbeginE)
_ZN40_INTERNAL_39abd447_4_k_cu_8ea61538_101184cuda3std3__45__cpo6cbeginE:
	.zero		1
	.type		_ZN40_INTERNAL_39abd447_4_k_cu_8ea61538_101184cuda3std3__48in_placeE,@object
	.size		_ZN40_INTERNAL_39abd447_4_k_cu_8ea61538_101184cuda3std3__48in_placeE,(_ZN40_INTERNAL_39abd447_4_k_cu_8ea61538_101184cuda3std6ranges3__45__cpo9iter_moveE - _ZN40_INTERNAL_39abd447_4_k_cu_8ea61538_101184cuda3std3__48in_placeE)
_ZN40_INTERNAL_39abd447_4_k_cu_8ea61538_101184cuda3std3__48in_placeE:
	.zero		1
	.type		_ZN40_INTERNAL_39abd447_4_k_cu_8ea61538_101184cuda3std6ranges3__45__cpo9iter_moveE,@object
	.size		_ZN40_INTERNAL_39abd447_4_k_cu_8ea61538_101184cuda3std6ranges3__45__cpo9iter_moveE,(_ZN40_INTERNAL_39abd447_4_k_cu_8ea61538_101184cuda3std3__45__cpo5beginE - _ZN40_INTERNAL_39abd447_4_k_cu_8ea61538_101184cuda3std6ranges3__45__cpo9iter_moveE)
_ZN40_INTERNAL_39abd447_4_k_cu_8ea61538_101184cuda3std6ranges3__45__cpo9iter_moveE:
	.zero		1
	.type		_ZN40_INTERNAL_39abd447_4_k_cu_8ea61538_101184cuda3std3__45__cpo5beginE,@object
	.size		_ZN40_INTERNAL_39abd447_4_k_cu_8ea61538_101184cuda3std3__45__cpo5beginE,(_ZN40_INTERNAL_39abd447_4_k_cu_8ea61538_101184cuda3std3__442_GLOBAL__N__39abd447_4_k_cu_8ea61538_101186ignoreE - _ZN40_INTERNAL_39abd447_4_k_cu_8ea61538_101184cuda3std3__45__cpo5beginE)
_ZN40_INTERNAL_39abd447_4_k_cu_8ea61538_101184cuda3std3__45__cpo5beginE:
	.zero		1
	.type		_ZN40_INTERNAL_39abd447_4_k_cu_8ea61538_101184cuda3std3__442_GLOBAL__N__39abd447_4_k_cu_8ea61538_101186ignoreE,@object
	.size		_ZN40_INTERNAL_39abd447_4_k_cu_8ea61538_101184cuda3std3__442_GLOBAL__N__39abd447_4_k_cu_8ea61538_101186ignoreE,(_ZN40_INTERNAL_39abd447_4_k_cu_8ea61538_101184cute7productE - _ZN40_INTERNAL_39abd447_4_k_cu_8ea61538_101184cuda3std3__442_GLOBAL__N__39abd447_4_k_cu_8ea61538_101186ignoreE)
_ZN40_INTERNAL_39abd447_4_k_cu_8ea61538_101184cuda3std3__442_GLOBAL__N__39abd447_4_k_cu_8ea61538_101186ignoreE:
	.zero		1
	.type		_ZN40_INTERNAL_39abd447_4_k_cu_8ea61538_101184cute7productE,@object
	.size		_ZN40_INTERNAL_39abd447_4_k_cu_8ea61538_101184cute7productE,(_ZN40_INTERNAL_39abd447_4_k_cu_8ea61538_101184cuda3std3__45__cpo3endE - _ZN40_INTERNAL_39abd447_4_k_cu_8ea61538_101184cute7productE)
_ZN40_INTERNAL_39abd447_4_k_cu_8ea61538_101184cute7productE:
	.zero		1
	.type		_ZN40_INTERNAL_39abd447_4_k_cu_8ea61538_101184cuda3std3__45__cpo3endE,@object
	.size		_ZN40_INTERNAL_39abd447_4_k_cu_8ea61538_101184cuda3std3__45__cpo3endE,(_ZN40_INTERNAL_39abd447_4_k_cu_8ea61538_101184cuda3std3__419piecewise_constructE - _ZN40_INTERNAL_39abd447_4_k_cu_8ea61538_101184cuda3std3__45__cpo3endE)
_ZN40_INTERNAL_39abd447_4_k_cu_8ea61538_101184cuda3std3__45__cpo3endE:
	.zero		1
	.type		_ZN40_INTERNAL_39abd447_4_k_cu_8ea61538_101184cuda3std3__419piecewise_constructE,@object
	.size		_ZN40_INTERNAL_39abd447_4_k_cu_8ea61538_101184cuda3std3__419piecewise_constructE,(_ZN40_INTERNAL_39abd447_4_k_cu_8ea61538_101184cuda3std3__45__cpo4cendE - _ZN40_INTERNAL_39abd447_4_k_cu_8ea61538_101184cuda3std3__419piecewise_constructE)
_ZN40_INTERNAL_39abd447_4_k_cu_8ea61538_101184cuda3std3__419piecewise_constructE:
	.zero		1
	.type		_ZN40_INTERNAL_39abd447_4_k_cu_8ea61538_101184cuda3std3__45__cpo4cendE,@object
	.size		_ZN40_INTERNAL_39abd447_4_k_cu_8ea61538_101184cuda3std3__45__cpo4cendE,(_ZN40_INTERNAL_39abd447_4_k_cu_8ea61538_101184cuda3std6ranges3__45__cpo4swapE - _ZN40_INTERNAL_39abd447_4_k_cu_8ea61538_101184cuda3std3__45__cpo4cendE)
_ZN40_INTERNAL_39abd447_4_k_cu_8ea61538_101184cuda3std3__45__cpo4cendE:
	.zero		1
	.type		_ZN40_INTERNAL_39abd447_4_k_cu_8ea61538_101184cuda3std6ranges3__45__cpo4swapE,@object
	.size		_ZN40_INTERNAL_39abd447_4_k_cu_8ea61538_101184cuda3std6ranges3__45__cpo4swapE,(.L_10 - _ZN40_INTERNAL_39abd447_4_k_cu_8ea61538_101184cuda3std6ranges3__45__cpo4swapE)
_ZN40_INTERNAL_39abd447_4_k_cu_8ea61538_101184cuda3std6ranges3__45__cpo4swapE:
	.zero		1
.L_10:


//--------------------- .nv.constant0._ZN7cutlass13device_kernelINS_4gemm6kernel13GemmUniversalIN4cute5tupleIJiiiiEEENS1_10collective13CollectiveMmaINS1_35MainloopSm100TmaUmmaWarpSpecializedILi5ELi2ELi4ENS5_IJNS4_1CILi2EEESB_NSA_ILi1EEEEEEEENS5_IJNSA_ILi256EEENSA_ILi128EEENSA_ILi64EEEEEEaNS5_IJlSC_lEEEaSJ_NS4_8TiledMMAINS4_8MMA_AtomIJNS4_21SM100_MMA_S8_2x1SM_SSIaaiLi256ELi128ELNS4_4UMMA5MajorE0ELSO_0ELNSN_8SaturateE0EEEEEENS4_6LayoutINS5_IJSC_SC_SC_EEENS5_IJNSA_ILi0EEESU_SU_EEEEENS5_IJNS4_10UnderscoreESX_SX_EEEEENS4_28SM100_TMA_2SM_LOAD_MULTICASTENS4_14ComposedLayoutINS4_7SwizzleILi2ELi4ELi3EEENS4_18smem_ptr_flag_bitsILi8EEENSS_INS5_IJNSA_ILi8EEESH_EEENS5_IJSH_SC_EEEEEEEvNS4_8identityENS4_18SM100_TMA_2SM_LOADES1A_vS1B_EENS_8epilogue10collective18CollectiveEpilogueINS1E_23Sm100TmaWarpSpecializedILi2ELi2ELi64ELb0ELb0EEEJNS5_IJSG_SG_SH_EEENS5_IJNSS_ISG_SC_EENSS_ISH_SC_EEEEEaSJ_aSJ_NS1E_6fusion15FusionCallbacksIS1I_NS1N_17LinearCombinationIaiaiLNS_15FloatRoundStyleE2EEES1J_S1M_JEEENS4_5SM1004TMEM4LOAD26SM100_TMEM_LOAD_32dp32b64xENS4_13SM90_TMA_LOADES1A_NS4_39AutoVectorizingCopyWithAssumedAlignmentILi128EEENS4_14SM90_TMA_STOREES1A_S1Z_S1Z_EEEvvEEEEvNT_6ParamsE --------------------------
	.section	.nv.constant0._ZN7cutlass13device_kernelINS_4gemm6kernel13GemmUniversalIN4cute5tupleIJiiiiEEENS1_10collective13CollectiveMmaINS1_35MainloopSm100TmaUmmaWarpSpecializedILi5ELi2ELi4ENS5_IJNS4_1CILi2EEESB_NSA_ILi1EEEEEEEENS5_IJNSA_ILi256EEENSA_ILi128EEENSA_ILi64EEEEEEaNS5_IJlSC_lEEEaSJ_NS4_8TiledMMAINS4_8MMA_AtomIJNS4_21SM100_MMA_S8_2x1SM_SSIaaiLi256ELi128ELNS4_4UMMA5MajorE0ELSO_0ELNSN_8SaturateE0EEEEEENS4_6LayoutINS5_IJSC_SC_SC_EEENS5_IJNSA_ILi0EEESU_SU_EEEEENS5_IJNS4_10UnderscoreESX_SX_EEEEENS4_28SM100_TMA_2SM_LOAD_MULTICASTENS4_14ComposedLayoutINS4_7SwizzleILi2ELi4ELi3EEENS4_18smem_ptr_flag_bitsILi8EEENSS_INS5_IJNSA_ILi8EEESH_EEENS5_IJSH_SC_EEEEEEEvNS4_8identityENS4_18SM100_TMA_2SM_LOADES1A_vS1B_EENS_8epilogue10collective18CollectiveEpilogueINS1E_23Sm100TmaWarpSpecializedILi2ELi2ELi64ELb0ELb0EEEJNS5_IJSG_SG_SH_EEENS5_IJNSS_ISG_SC_EENSS_ISH_SC_EEEEEaSJ_aSJ_NS1E_6fusion15FusionCallbacksIS1I_NS1N_17LinearCombinationIaiaiLNS_15FloatRoundStyleE2EEES1J_S1M_JEEENS4_5SM1004TMEM4LOAD26SM100_TMEM_LOAD_32dp32b64xENS4_13SM90_TMA_LOADES1A_NS4_39AutoVectorizingCopyWithAssumedAlignmentILi128EEENS4_14SM90_TMA_STOREES1A_S1Z_S1Z_EEEvvEEEEvNT_6ParamsE,"a",@progbits
	.sectionflags	@""
	.align	4
.nv.constant0._ZN7cutlass13device_kernelINS_4gemm6kernel13GemmUniversalIN4cute5tupleIJiiiiEEENS1_10collective13CollectiveMmaINS1_35MainloopSm100TmaUmmaWarpSpecializedILi5ELi2ELi4ENS5_IJNS4_1CILi2EEESB_NSA_ILi1EEEEEEEENS5_IJNSA_ILi256EEENSA_ILi128EEENSA_ILi64EEEEEEaNS5_IJlSC_lEEEaSJ_NS4_8TiledMMAINS4_8MMA_AtomIJNS4_21SM100_MMA_S8_2x1SM_SSIaaiLi256ELi128ELNS4_4UMMA5MajorE0ELSO_0ELNSN_8SaturateE0EEEEEENS4_6LayoutINS5_IJSC_SC_SC_EEENS5_IJNSA_ILi0EEESU_SU_EEEEENS5_IJNS4_10UnderscoreESX_SX_EEEEENS4_28SM100_TMA_2SM_LOAD_MULTICASTENS4_14ComposedLayoutINS4_7SwizzleILi2ELi4ELi3EEENS4_18smem_ptr_flag_bitsILi8EEENSS_INS5_IJNSA_ILi8EEESH_EEENS5_IJSH_SC_EEEEEEEvNS4_8identityENS4_18SM100_TMA_2SM_LOADES1A_vS1B_EENS_8epilogue10collective18CollectiveEpilogueINS1E_23Sm100TmaWarpSpecializedILi2ELi2ELi64ELb0ELb0EEEJNS5_IJSG_SG_SH_EEENS5_IJNSS_ISG_SC_EENSS_ISH_SC_EEEEEaSJ_aSJ_NS1E_6fusion15FusionCallbacksIS1I_NS1N_17LinearCombinationIaiaiLNS_15FloatRoundStyleE2EEES1J_S1M_JEEENS4_5SM1004TMEM4LOAD26SM100_TMEM_LOAD_32dp32b64xENS4_13SM90_TMA_LOADES1A_NS4_39AutoVectorizingCopyWithAssumedAlignmentILi128EEENS4_14SM90_TMA_STOREES1A_S1Z_S1Z_EEEvvEEEEvNT_6ParamsE:
	.zero		2944


//--------------------- SYMBOLS --------------------------

	.type		.nv.reservedSmem.offset0,@object
	.size		.nv.reservedSmem.offset0,0x4
	.type		.nv.reservedSmem.cap,@object
	.size		.nv.reservedSmem.cap,0x4
	.type		__assertfail,@function
